//
// Generated by NVIDIA NVVM Compiler
//
// Compiler Build ID: CL-36424714
// Cuda compilation tools, release 13.0, V13.0.88
// Based on NVVM 20.0.0
//

.version 9.0
.target sm_100
.address_size 64

	// .globl	_Z21fp_add_arrays_barrettPKjS0_Pji
.const .align 4 .u32 PRIME_P;
.const .align 4 .u32 MU;

.visible .entry _Z21fp_add_arrays_barrettPKjS0_Pji(
	.param .u64 .ptr .align 1 _Z21fp_add_arrays_barrettPKjS0_Pji_param_0,
	.param .u64 .ptr .align 1 _Z21fp_add_arrays_barrettPKjS0_Pji_param_1,
	.param .u64 .ptr .align 1 _Z21fp_add_arrays_barrettPKjS0_Pji_param_2,
	.param .u32 _Z21fp_add_arrays_barrettPKjS0_Pji_param_3
)
{
	.reg .pred 	%p<3>;
	.reg .b32 	%r<6>;
	.reg .b64 	%rd<17>;

	ld.param.u64 	%rd1, [_Z21fp_add_arrays_barrettPKjS0_Pji_param_0];
	ld.param.u64 	%rd2, [_Z21fp_add_arrays_barrettPKjS0_Pji_param_1];
	ld.param.u64 	%rd3, [_Z21fp_add_arrays_barrettPKjS0_Pji_param_2];
	ld.param.u32 	%r2, [_Z21fp_add_arrays_barrettPKjS0_Pji_param_3];
	mov.u32 	%r3, %ctaid.x;
	mov.u32 	%r4, %ntid.x;
	mov.u32 	%r5, %tid.x;
	mad.lo.s32 	%r1, %r3, %r4, %r5;
	setp.ge.s32 	%p1, %r1, %r2;
	@%p1 bra 	$L__BB0_2;
	cvta.to.global.u64 	%rd4, %rd1;
	cvta.to.global.u64 	%rd5, %rd2;
	cvta.to.global.u64 	%rd6, %rd3;
	mul.wide.s32 	%rd7, %r1, 4;
	add.s64 	%rd8, %rd4, %rd7;
	ld.global.u32 	%rd9, [%rd8];
	add.s64 	%rd10, %rd5, %rd7;
	ld.global.u32 	%rd11, [%rd10];
	add.s64 	%rd12, %rd11, %rd9;
	ld.const.u32 	%rd13, [PRIME_P];
	setp.lt.u64 	%p2, %rd12, %rd13;
	selp.b64 	%rd14, 0, %rd13, %p2;
	sub.s64 	%rd15, %rd12, %rd14;
	add.s64 	%rd16, %rd6, %rd7;
	st.global.u32 	[%rd16], %rd15;
$L__BB0_2:
	ret;

}
	// .globl	_Z21fp_sub_arrays_barrettPKjS0_Pji
.visible .entry _Z21fp_sub_arrays_barrettPKjS0_Pji(
	.param .u64 .ptr .align 1 _Z21fp_sub_arrays_barrettPKjS0_Pji_param_0,
	.param .u64 .ptr .align 1 _Z21fp_sub_arrays_barrettPKjS0_Pji_param_1,
	.param .u64 .ptr .align 1 _Z21fp_sub_arrays_barrettPKjS0_Pji_param_2,
	.param .u32 _Z21fp_sub_arrays_barrettPKjS0_Pji_param_3
)
{
	.reg .pred 	%p<3>;
	.reg .b32 	%r<12>;
	.reg .b64 	%rd<11>;

	ld.param.u64 	%rd1, [_Z21fp_sub_arrays_barrettPKjS0_Pji_param_0];
	ld.param.u64 	%rd2, [_Z21fp_sub_arrays_barrettPKjS0_Pji_param_1];
	ld.param.u64 	%rd3, [_Z21fp_sub_arrays_barrettPKjS0_Pji_param_2];
	ld.param.u32 	%r2, [_Z21fp_sub_arrays_barrettPKjS0_Pji_param_3];
	mov.u32 	%r3, %ctaid.x;
	mov.u32 	%r4, %ntid.x;
	mov.u32 	%r5, %tid.x;
	mad.lo.s32 	%r1, %r3, %r4, %r5;
	setp.ge.s32 	%p1, %r1, %r2;
	@%p1 bra 	$L__BB1_2;
	cvta.to.global.u64 	%rd4, %rd1;
	cvta.to.global.u64 	%rd5, %rd2;
	cvta.to.global.u64 	%rd6, %rd3;
	mul.wide.s32 	%rd7, %r1, 4;
	add.s64 	%rd8, %rd4, %rd7;
	ld.global.u32 	%r6, [%rd8];
	add.s64 	%rd9, %rd5, %rd7;
	ld.global.u32 	%r7, [%rd9];
	setp.lt.u32 	%p2, %r6, %r7;
	ld.const.u32 	%r8, [PRIME_P];
	selp.b32 	%r9, %r8, 0, %p2;
	sub.s32 	%r10, %r6, %r7;
	add.s32 	%r11, %r10, %r9;
	add.s64 	%rd10, %rd6, %rd7;
	st.global.u32 	[%rd10], %r11;
$L__BB1_2:
	ret;

}
	// .globl	_Z21fp_mul_arrays_barrettPKjS0_Pji
.visible .entry _Z21fp_mul_arrays_barrettPKjS0_Pji(
	.param .u64 .ptr .align 1 _Z21fp_mul_arrays_barrettPKjS0_Pji_param_0,
	.param .u64 .ptr .align 1 _Z21fp_mul_arrays_barrettPKjS0_Pji_param_1,
	.param .u64 .ptr .align 1 _Z21fp_mul_arrays_barrettPKjS0_Pji_param_2,
	.param .u32 _Z21fp_mul_arrays_barrettPKjS0_Pji_param_3
)
{
	.reg .pred 	%p<4>;
	.reg .b32 	%r<8>;
	.reg .b64 	%rd<23>;

	ld.param.u64 	%rd1, [_Z21fp_mul_arrays_barrettPKjS0_Pji_param_0];
	ld.param.u64 	%rd2, [_Z21fp_mul_arrays_barrettPKjS0_Pji_param_1];
	ld.param.u64 	%rd3, [_Z21fp_mul_arrays_barrettPKjS0_Pji_param_2];
	ld.param.u32 	%r2, [_Z21fp_mul_arrays_barrettPKjS0_Pji_param_3];
	mov.u32 	%r3, %ctaid.x;
	mov.u32 	%r4, %ntid.x;
	mov.u32 	%r5, %tid.x;
	mad.lo.s32 	%r1, %r3, %r4, %r5;
	setp.ge.s32 	%p1, %r1, %r2;
	@%p1 bra 	$L__BB2_2;
	cvta.to.global.u64 	%rd4, %rd3;
	cvta.to.global.u64 	%rd5, %rd1;
	cvta.to.global.u64 	%rd6, %rd2;
	mul.wide.s32 	%rd7, %r1, 4;
	add.s64 	%rd8, %rd5, %rd7;
	ld.global.u32 	%r6, [%rd8];
	add.s64 	%rd9, %rd6, %rd7;
	ld.global.u32 	%r7, [%rd9];
	mul.wide.u32 	%rd10, %r7, %r6;
	shr.u64 	%rd11, %rd10, 31;
	ld.const.u32 	%rd12, [MU];
	mul.lo.s64 	%rd13, %rd11, %rd12;
	shr.u64 	%rd14, %rd13, 33;
	ld.const.u32 	%rd15, [PRIME_P];
	mul.lo.s64 	%rd16, %rd14, %rd15;
	sub.s64 	%rd17, %rd10, %rd16;
	setp.lt.u64 	%p2, %rd17, %rd15;
	sub.s64 	%rd18, %rd17, %rd15;
	setp.lt.u64 	%p3, %rd18, %rd15;
	selp.b64 	%rd19, 0, %rd15, %p3;
	sub.s64 	%rd20, %rd18, %rd19;
	selp.b64 	%rd21, %rd17, %rd20, %p2;
	add.s64 	%rd22, %rd4, %rd7;
	st.global.u32 	[%rd22], %rd21;
$L__BB2_2:
	ret;

}
	// .globl	_Z21fp_pow_arrays_barrettPKjS0_Pji
.visible .entry _Z21fp_pow_arrays_barrettPKjS0_Pji(
	.param .u64 .ptr .align 1 _Z21fp_pow_arrays_barrettPKjS0_Pji_param_0,
	.param .u64 .ptr .align 1 _Z21fp_pow_arrays_barrettPKjS0_Pji_param_1,
	.param .u64 .ptr .align 1 _Z21fp_pow_arrays_barrettPKjS0_Pji_param_2,
	.param .u32 _Z21fp_pow_arrays_barrettPKjS0_Pji_param_3
)
{
	.reg .pred 	%p<12>;
	.reg .b32 	%r<29>;
	.reg .b64 	%rd<34>;

	ld.param.u64 	%rd4, [_Z21fp_pow_arrays_barrettPKjS0_Pji_param_0];
	ld.param.u64 	%rd5, [_Z21fp_pow_arrays_barrettPKjS0_Pji_param_1];
	ld.param.u64 	%rd6, [_Z21fp_pow_arrays_barrettPKjS0_Pji_param_2];
	ld.param.u32 	%r12, [_Z21fp_pow_arrays_barrettPKjS0_Pji_param_3];
	mov.u32 	%r13, %ctaid.x;
	mov.u32 	%r14, %ntid.x;
	mov.u32 	%r15, %tid.x;
	mad.lo.s32 	%r1, %r13, %r14, %r15;
	setp.ge.s32 	%p1, %r1, %r12;
	@%p1 bra 	$L__BB3_7;
	cvta.to.global.u64 	%rd7, %rd4;
	cvta.to.global.u64 	%rd8, %rd5;
	cvta.to.global.u64 	%rd1, %rd6;
	mul.wide.s32 	%rd9, %r1, 4;
	add.s64 	%rd10, %rd7, %rd9;
	ld.global.u32 	%r17, [%rd10];
	add.s64 	%rd11, %rd8, %rd9;
	ld.global.u32 	%r26, [%rd11];
	ld.const.u32 	%r18, [PRIME_P];
	cvt.u64.u32 	%rd2, %r18;
	setp.lt.u32 	%p2, %r17, %r18;
	sub.s32 	%r19, %r17, %r18;
	setp.lt.u32 	%p3, %r19, %r18;
	selp.b32 	%r20, 0, %r18, %p3;
	sub.s32 	%r21, %r19, %r20;
	selp.b32 	%r25, %r17, %r21, %p2;
	setp.eq.s32 	%p4, %r26, 0;
	mov.b32 	%r27, 1;
	@%p4 bra 	$L__BB3_6;
	ld.const.u32 	%rd3, [MU];
	mov.b32 	%r27, 1;
$L__BB3_3:
	and.b32  	%r23, %r26, 1;
	setp.eq.b32 	%p5, %r23, 1;
	not.pred 	%p6, %p5;
	@%p6 bra 	$L__BB3_5;
	mul.wide.u32 	%rd12, %r27, %r25;
	shr.u64 	%rd13, %rd12, 31;
	mul.lo.s64 	%rd14, %rd13, %rd3;
	shr.u64 	%rd15, %rd14, 33;
	mul.lo.s64 	%rd16, %rd15, %rd2;
	sub.s64 	%rd17, %rd12, %rd16;
	setp.lt.u64 	%p7, %rd17, %rd2;
	sub.s64 	%rd18, %rd17, %rd2;
	setp.lt.u64 	%p8, %rd18, %rd2;
	selp.b64 	%rd19, 0, %rd2, %p8;
	sub.s64 	%rd20, %rd18, %rd19;
	selp.b64 	%rd21, %rd17, %rd20, %p7;
	cvt.u32.u64 	%r27, %rd21;
$L__BB3_5:
	shr.u32 	%r9, %r26, 1;
	mul.wide.u32 	%rd22, %r25, %r25;
	shr.u64 	%rd23, %rd22, 31;
	mul.lo.s64 	%rd24, %rd23, %rd3;
	shr.u64 	%rd25, %rd24, 33;
	mul.lo.s64 	%rd26, %rd25, %rd2;
	sub.s64 	%rd27, %rd22, %rd26;
	setp.lt.u64 	%p9, %rd27, %rd2;
	sub.s64 	%rd28, %rd27, %rd2;
	setp.lt.u64 	%p10, %rd28, %rd2;
	selp.b64 	%rd29, 0, %rd2, %p10;
	sub.s64 	%rd30, %rd28, %rd29;
	selp.b64 	%rd31, %rd27, %rd30, %p9;
	cvt.u32.u64 	%r25, %rd31;
	setp.gt.u32 	%p11, %r26, 1;
	mov.u32 	%r26, %r9;
	@%p11 bra 	$L__BB3_3;
$L__BB3_6:
	add.s64 	%rd33, %rd1, %rd9;
	st.global.u32 	[%rd33], %r27;
$L__BB3_7:
	ret;

}
	// .globl	_Z21fp_inv_arrays_barrettPKjPji
.visible .entry _Z21fp_inv_arrays_barrettPKjPji(
	.param .u64 .ptr .align 1 _Z21fp_inv_arrays_barrettPKjPji_param_0,
	.param .u64 .ptr .align 1 _Z21fp_inv_arrays_barrettPKjPji_param_1,
	.param .u32 _Z21fp_inv_arrays_barrettPKjPji_param_2
)
{
	.reg .pred 	%p<5>;
	.reg .b32 	%r<18>;
	.reg .b64 	%rd<32>;

	ld.param.u64 	%rd12, [_Z21fp_inv_arrays_barrettPKjPji_param_0];
	ld.param.u64 	%rd13, [_Z21fp_inv_arrays_barrettPKjPji_param_1];
	ld.param.u32 	%r5, [_Z21fp_inv_arrays_barrettPKjPji_param_2];
	mov.u32 	%r6, %ctaid.x;
	mov.u32 	%r7, %ntid.x;
	mov.u32 	%r8, %tid.x;
	mad.lo.s32 	%r1, %r6, %r7, %r8;
	setp.ge.s32 	%p1, %r1, %r5;
	@%p1 bra 	$L__BB4_9;
	cvta.to.global.u64 	%rd14, %rd12;
	mul.wide.s32 	%rd15, %r1, 4;
	add.s64 	%rd16, %rd14, %rd15;
	ld.global.u32 	%r2, [%rd16];
	setp.eq.s32 	%p2, %r2, 0;
	mov.b32 	%r17, 0;
	@%p2 bra 	$L__BB4_8;
	ld.const.u32 	%rd1, [PRIME_P];
	cvt.u64.u32 	%rd28, %r2;
	mov.b64 	%rd29, 0;
	mov.b64 	%rd27, 1;
	mov.u64 	%rd30, %rd1;
$L__BB4_3:
	mov.u64 	%rd5, %rd28;
	mov.u64 	%rd3, %rd27;
	or.b64  	%rd19, %rd30, %rd5;
	and.b64  	%rd20, %rd19, -4294967296;
	setp.ne.s64 	%p3, %rd20, 0;
	@%p3 bra 	$L__BB4_5;
	cvt.u32.u64 	%r10, %rd5;
	cvt.u32.u64 	%r11, %rd30;
	div.u32 	%r12, %r11, %r10;
	cvt.u64.u32 	%rd31, %r12;
	bra.uni 	$L__BB4_6;
$L__BB4_5:
	div.s64 	%rd31, %rd30, %rd5;
$L__BB4_6:
	mul.lo.s64 	%rd21, %rd31, %rd5;
	sub.s64 	%rd28, %rd30, %rd21;
	mul.lo.s64 	%rd22, %rd31, %rd3;
	sub.s64 	%rd27, %rd29, %rd22;
	setp.ne.s64 	%p4, %rd28, 0;
	mov.u64 	%rd29, %rd3;
	mov.u64 	%rd30, %rd5;
	@%p4 bra 	$L__BB4_3;
	cvt.u32.u64 	%r13, %rd3;
	cvt.u32.u64 	%r14, %rd1;
	shr.s64 	%rd23, %rd3, 63;
	cvt.u32.u64 	%r15, %rd23;
	and.b32  	%r16, %r15, %r14;
	add.s32 	%r17, %r16, %r13;
$L__BB4_8:
	cvta.to.global.u64 	%rd24, %rd13;
	add.s64 	%rd26, %rd24, %rd15;
	st.global.u32 	[%rd26], %r17;
$L__BB4_9:
	ret;

}
	// .globl	_Z20fp_poly_eval_barrettPKjiS0_Pji
.visible .entry _Z20fp_poly_eval_barrettPKjiS0_Pji(
	.param .u64 .ptr .align 1 _Z20fp_poly_eval_barrettPKjiS0_Pji_param_0,
	.param .u32 _Z20fp_poly_eval_barrettPKjiS0_Pji_param_1,
	.param .u64 .ptr .align 1 _Z20fp_poly_eval_barrettPKjiS0_Pji_param_2,
	.param .u64 .ptr .align 1 _Z20fp_poly_eval_barrettPKjiS0_Pji_param_3,
	.param .u32 _Z20fp_poly_eval_barrettPKjiS0_Pji_param_4
)
{
	.reg .pred 	%p<30>;
	.reg .b32 	%r<53>;
	.reg .b64 	%rd<139>;

	ld.param.u64 	%rd8, [_Z20fp_poly_eval_barrettPKjiS0_Pji_param_0];
	ld.param.u32 	%r23, [_Z20fp_poly_eval_barrettPKjiS0_Pji_param_1];
	ld.param.u64 	%rd6, [_Z20fp_poly_eval_barrettPKjiS0_Pji_param_2];
	ld.param.u64 	%rd7, [_Z20fp_poly_eval_barrettPKjiS0_Pji_param_3];
	ld.param.u32 	%r24, [_Z20fp_poly_eval_barrettPKjiS0_Pji_param_4];
	cvta.to.global.u64 	%rd1, %rd8;
	mov.u32 	%r25, %ctaid.x;
	mov.u32 	%r26, %ntid.x;
	mov.u32 	%r27, %tid.x;
	mad.lo.s32 	%r1, %r25, %r26, %r27;
	setp.ge.s32 	%p1, %r1, %r24;
	@%p1 bra 	$L__BB5_12;
	cvta.to.global.u64 	%rd2, %rd6;
	mul.wide.s32 	%rd9, %r23, 4;
	add.s64 	%rd10, %rd1, %rd9;
	ld.global.u32 	%r52, [%rd10];
	setp.lt.s32 	%p2, %r23, 1;
	@%p2 bra 	$L__BB5_11;
	mul.wide.s32 	%rd11, %r1, 4;
	add.s64 	%rd12, %rd2, %rd11;
	ld.global.u32 	%rd3, [%rd12];
	ld.const.u32 	%rd4, [MU];
	ld.const.u32 	%rd5, [PRIME_P];
	and.b32  	%r3, %r23, 3;
	setp.lt.u32 	%p3, %r23, 4;
	mov.u32 	%r50, %r23;
	@%p3 bra 	$L__BB5_6;
	add.s32 	%r44, %r23, -2;
	and.b32  	%r29, %r23, 2147483644;
	neg.s32 	%r43, %r29;
$L__BB5_4:
	.pragma "nounroll";
	add.s32 	%r30, %r44, 1;
	cvt.u64.u32 	%rd13, %r52;
	mul.lo.s64 	%rd14, %rd13, %rd3;
	shr.u64 	%rd15, %rd14, 31;
	mul.lo.s64 	%rd16, %rd15, %rd4;
	shr.u64 	%rd17, %rd16, 33;
	mul.lo.s64 	%rd18, %rd17, %rd5;
	sub.s64 	%rd19, %rd14, %rd18;
	setp.lt.u64 	%p4, %rd19, %rd5;
	sub.s64 	%rd20, %rd19, %rd5;
	setp.lt.u64 	%p5, %rd20, %rd5;
	selp.b64 	%rd21, 0, %rd5, %p5;
	sub.s64 	%rd22, %rd20, %rd21;
	selp.b64 	%rd23, %rd19, %rd22, %p4;
	mul.wide.u32 	%rd24, %r30, 4;
	add.s64 	%rd25, %rd1, %rd24;
	ld.global.u32 	%rd26, [%rd25];
	and.b64  	%rd27, %rd23, 4294967295;
	add.s64 	%rd28, %rd27, %rd26;
	setp.lt.u64 	%p6, %rd28, %rd5;
	selp.b64 	%rd29, 0, %rd5, %p6;
	sub.s64 	%rd30, %rd28, %rd29;
	add.s32 	%r31, %r44, -2;
	and.b64  	%rd31, %rd30, 4294967295;
	mul.lo.s64 	%rd32, %rd31, %rd3;
	shr.u64 	%rd33, %rd32, 31;
	mul.lo.s64 	%rd34, %rd33, %rd4;
	shr.u64 	%rd35, %rd34, 33;
	mul.lo.s64 	%rd36, %rd35, %rd5;
	sub.s64 	%rd37, %rd32, %rd36;
	setp.lt.u64 	%p7, %rd37, %rd5;
	sub.s64 	%rd38, %rd37, %rd5;
	setp.lt.u64 	%p8, %rd38, %rd5;
	selp.b64 	%rd39, 0, %rd5, %p8;
	sub.s64 	%rd40, %rd38, %rd39;
	selp.b64 	%rd41, %rd37, %rd40, %p7;
	mul.wide.u32 	%rd42, %r44, 4;
	add.s64 	%rd43, %rd1, %rd42;
	ld.global.u32 	%rd44, [%rd43];
	and.b64  	%rd45, %rd41, 4294967295;
	add.s64 	%rd46, %rd45, %rd44;
	setp.lt.u64 	%p9, %rd46, %rd5;
	selp.b64 	%rd47, 0, %rd5, %p9;
	sub.s64 	%rd48, %rd46, %rd47;
	add.s32 	%r32, %r44, -1;
	and.b64  	%rd49, %rd48, 4294967295;
	mul.lo.s64 	%rd50, %rd49, %rd3;
	shr.u64 	%rd51, %rd50, 31;
	mul.lo.s64 	%rd52, %rd51, %rd4;
	shr.u64 	%rd53, %rd52, 33;
	mul.lo.s64 	%rd54, %rd53, %rd5;
	sub.s64 	%rd55, %rd50, %rd54;
	setp.lt.u64 	%p10, %rd55, %rd5;
	sub.s64 	%rd56, %rd55, %rd5;
	setp.lt.u64 	%p11, %rd56, %rd5;
	selp.b64 	%rd57, 0, %rd5, %p11;
	sub.s64 	%rd58, %rd56, %rd57;
	selp.b64 	%rd59, %rd55, %rd58, %p10;
	mul.wide.u32 	%rd60, %r32, 4;
	add.s64 	%rd61, %rd1, %rd60;
	ld.global.u32 	%rd62, [%rd61];
	and.b64  	%rd63, %rd59, 4294967295;
	add.s64 	%rd64, %rd63, %rd62;
	setp.lt.u64 	%p12, %rd64, %rd5;
	selp.b64 	%rd65, 0, %rd5, %p12;
	sub.s64 	%rd66, %rd64, %rd65;
	and.b64  	%rd67, %rd66, 4294967295;
	mul.lo.s64 	%rd68, %rd67, %rd3;
	shr.u64 	%rd69, %rd68, 31;
	mul.lo.s64 	%rd70, %rd69, %rd4;
	shr.u64 	%rd71, %rd70, 33;
	mul.lo.s64 	%rd72, %rd71, %rd5;
	sub.s64 	%rd73, %rd68, %rd72;
	setp.lt.u64 	%p13, %rd73, %rd5;
	sub.s64 	%rd74, %rd73, %rd5;
	setp.lt.u64 	%p14, %rd74, %rd5;
	selp.b64 	%rd75, 0, %rd5, %p14;
	sub.s64 	%rd76, %rd74, %rd75;
	selp.b64 	%rd77, %rd73, %rd76, %p13;
	mul.wide.u32 	%rd78, %r31, 4;
	add.s64 	%rd79, %rd1, %rd78;
	ld.global.u32 	%rd80, [%rd79];
	and.b64  	%rd81, %rd77, 4294967295;
	add.s64 	%rd82, %rd81, %rd80;
	setp.lt.u64 	%p15, %rd82, %rd5;
	selp.b64 	%rd83, 0, %rd5, %p15;
	cvt.u32.u64 	%r33, %rd82;
	cvt.u32.u64 	%r34, %rd83;
	sub.s32 	%r52, %r33, %r34;
	add.s32 	%r44, %r44, -4;
	add.s32 	%r43, %r43, 4;
	setp.ne.s32 	%p16, %r43, 0;
	@%p16 bra 	$L__BB5_4;
	add.s32 	%r50, %r44, 2;
$L__BB5_6:
	setp.eq.s32 	%p17, %r3, 0;
	@%p17 bra 	$L__BB5_11;
	setp.eq.s32 	%p18, %r3, 1;
	@%p18 bra 	$L__BB5_9;
	add.s32 	%r36, %r50, -1;
	cvt.u64.u32 	%rd84, %r52;
	mul.lo.s64 	%rd85, %rd84, %rd3;
	shr.u64 	%rd86, %rd85, 31;
	mul.lo.s64 	%rd87, %rd86, %rd4;
	shr.u64 	%rd88, %rd87, 33;
	mul.lo.s64 	%rd89, %rd88, %rd5;
	sub.s64 	%rd90, %rd85, %rd89;
	setp.lt.u64 	%p19, %rd90, %rd5;
	sub.s64 	%rd91, %rd90, %rd5;
	setp.lt.u64 	%p20, %rd91, %rd5;
	selp.b64 	%rd92, 0, %rd5, %p20;
	sub.s64 	%rd93, %rd91, %rd92;
	selp.b64 	%rd94, %rd90, %rd93, %p19;
	mul.wide.u32 	%rd95, %r36, 4;
	add.s64 	%rd96, %rd1, %rd95;
	ld.global.u32 	%rd97, [%rd96];
	and.b64  	%rd98, %rd94, 4294967295;
	add.s64 	%rd99, %rd98, %rd97;
	setp.lt.u64 	%p21, %rd99, %rd5;
	selp.b64 	%rd100, 0, %rd5, %p21;
	sub.s64 	%rd101, %rd99, %rd100;
	add.s32 	%r50, %r50, -2;
	and.b64  	%rd102, %rd101, 4294967295;
	mul.lo.s64 	%rd103, %rd102, %rd3;
	shr.u64 	%rd104, %rd103, 31;
	mul.lo.s64 	%rd105, %rd104, %rd4;
	shr.u64 	%rd106, %rd105, 33;
	mul.lo.s64 	%rd107, %rd106, %rd5;
	sub.s64 	%rd108, %rd103, %rd107;
	setp.lt.u64 	%p22, %rd108, %rd5;
	sub.s64 	%rd109, %rd108, %rd5;
	setp.lt.u64 	%p23, %rd109, %rd5;
	selp.b64 	%rd110, 0, %rd5, %p23;
	sub.s64 	%rd111, %rd109, %rd110;
	selp.b64 	%rd112, %rd108, %rd111, %p22;
	mul.wide.u32 	%rd113, %r50, 4;
	add.s64 	%rd114, %rd1, %rd113;
	ld.global.u32 	%rd115, [%rd114];
	and.b64  	%rd116, %rd112, 4294967295;
	add.s64 	%rd117, %rd116, %rd115;
	setp.lt.u64 	%p24, %rd117, %rd5;
	selp.b64 	%rd118, 0, %rd5, %p24;
	cvt.u32.u64 	%r37, %rd117;
	cvt.u32.u64 	%r38, %rd118;
	sub.s32 	%r52, %r37, %r38;
$L__BB5_9:
	and.b32  	%r39, %r23, 1;
	setp.eq.b32 	%p25, %r39, 1;
	not.pred 	%p26, %p25;
	@%p26 bra 	$L__BB5_11;
	add.s32 	%r40, %r50, -1;
	cvt.u64.u32 	%rd119, %r52;
	mul.lo.s64 	%rd120, %rd119, %rd3;
	shr.u64 	%rd121, %rd120, 31;
	mul.lo.s64 	%rd122, %rd121, %rd4;
	shr.u64 	%rd123, %rd122, 33;
	mul.lo.s64 	%rd124, %rd123, %rd5;
	sub.s64 	%rd125, %rd120, %rd124;
	setp.lt.u64 	%p27, %rd125, %rd5;
	sub.s64 	%rd126, %rd125, %rd5;
	setp.lt.u64 	%p28, %rd126, %rd5;
	selp.b64 	%rd127, 0, %rd5, %p28;
	sub.s64 	%rd128, %rd126, %rd127;
	selp.b64 	%rd129, %rd125, %rd128, %p27;
	mul.wide.u32 	%rd130, %r40, 4;
	add.s64 	%rd131, %rd1, %rd130;
	ld.global.u32 	%rd132, [%rd131];
	and.b64  	%rd133, %rd129, 4294967295;
	add.s64 	%rd134, %rd133, %rd132;
	setp.lt.u64 	%p29, %rd134, %rd5;
	selp.b64 	%rd135, 0, %rd5, %p29;
	cvt.u32.u64 	%r41, %rd134;
	cvt.u32.u64 	%r42, %rd135;
	sub.s32 	%r52, %r41, %r42;
$L__BB5_11:
	cvta.to.global.u64 	%rd136, %rd7;
	mul.wide.s32 	%rd137, %r1, 4;
	add.s64 	%rd138, %rd136, %rd137;
	st.global.u32 	[%rd138], %r52;
$L__BB5_12:
	ret;

}
	// .globl	_Z21fp_matrix_mul_barrettPKjS0_Pjiii
.visible .entry _Z21fp_matrix_mul_barrettPKjS0_Pjiii(
	.param .u64 .ptr .align 1 _Z21fp_matrix_mul_barrettPKjS0_Pjiii_param_0,
	.param .u64 .ptr .align 1 _Z21fp_matrix_mul_barrettPKjS0_Pjiii_param_1,
	.param .u64 .ptr .align 1 _Z21fp_matrix_mul_barrettPKjS0_Pjiii_param_2,
	.param .u32 _Z21fp_matrix_mul_barrettPKjS0_Pjiii_param_3,
	.param .u32 _Z21fp_matrix_mul_barrettPKjS0_Pjiii_param_4,
	.param .u32 _Z21fp_matrix_mul_barrettPKjS0_Pjiii_param_5
)
{
	.reg .pred 	%p<32>;
	.reg .b32 	%r<54>;
	.reg .b64 	%rd<160>;

	ld.param.u64 	%rd18, [_Z21fp_matrix_mul_barrettPKjS0_Pjiii_param_0];
	ld.param.u64 	%rd19, [_Z21fp_matrix_mul_barrettPKjS0_Pjiii_param_1];
	ld.param.u32 	%r18, [_Z21fp_matrix_mul_barrettPKjS0_Pjiii_param_3];
	ld.param.u32 	%r16, [_Z21fp_matrix_mul_barrettPKjS0_Pjiii_param_4];
	ld.param.u32 	%r17, [_Z21fp_matrix_mul_barrettPKjS0_Pjiii_param_5];
	cvta.to.global.u64 	%rd1, %rd19;
	cvta.to.global.u64 	%rd2, %rd18;
	mov.u32 	%r19, %ctaid.y;
	mov.u32 	%r20, %ntid.y;
	mov.u32 	%r21, %tid.y;
	mad.lo.s32 	%r1, %r19, %r20, %r21;
	mov.u32 	%r22, %ctaid.x;
	mov.u32 	%r23, %ntid.x;
	mov.u32 	%r24, %tid.x;
	mad.lo.s32 	%r2, %r22, %r23, %r24;
	setp.ge.s32 	%p1, %r1, %r18;
	setp.ge.s32 	%p2, %r2, %r17;
	or.pred  	%p3, %p1, %p2;
	@%p3 bra 	$L__BB6_12;
	setp.lt.s32 	%p4, %r16, 1;
	mov.b32 	%r53, 0;
	@%p4 bra 	$L__BB6_11;
	mul.lo.s32 	%r3, %r16, %r1;
	ld.const.u32 	%rd3, [MU];
	ld.const.u32 	%rd4, [PRIME_P];
	and.b32  	%r4, %r16, 3;
	setp.lt.u32 	%p5, %r16, 4;
	mov.b64 	%rd155, 0;
	mov.b32 	%r52, 0;
	@%p5 bra 	$L__BB6_5;
	and.b32  	%r27, %r16, 2147483644;
	neg.s32 	%r50, %r27;
	mul.wide.u32 	%rd23, %r3, 4;
	add.s64 	%rd24, %rd23, %rd2;
	add.s64 	%rd153, %rd24, 8;
	mov.b64 	%rd155, 0;
	mov.u32 	%r49, %r2;
$L__BB6_4:
	.pragma "nounroll";
	and.b32  	%r52, %r16, 2147483644;
	ld.global.u32 	%r28, [%rd153+-8];
	mul.wide.s32 	%rd25, %r49, 4;
	add.s64 	%rd26, %rd1, %rd25;
	ld.global.u32 	%r29, [%rd26];
	mul.wide.u32 	%rd27, %r29, %r28;
	shr.u64 	%rd28, %rd27, 31;
	mul.lo.s64 	%rd29, %rd28, %rd3;
	shr.u64 	%rd30, %rd29, 33;
	mul.lo.s64 	%rd31, %rd30, %rd4;
	sub.s64 	%rd32, %rd27, %rd31;
	setp.lt.u64 	%p6, %rd32, %rd4;
	sub.s64 	%rd33, %rd32, %rd4;
	setp.lt.u64 	%p7, %rd33, %rd4;
	selp.b64 	%rd34, 0, %rd4, %p7;
	sub.s64 	%rd35, %rd33, %rd34;
	selp.b64 	%rd36, %rd32, %rd35, %p6;
	and.b64  	%rd37, %rd155, 4294967295;
	and.b64  	%rd38, %rd36, 4294967295;
	add.s64 	%rd39, %rd38, %rd37;
	setp.lt.u64 	%p8, %rd39, %rd4;
	selp.b64 	%rd40, 0, %rd4, %p8;
	sub.s64 	%rd41, %rd39, %rd40;
	ld.global.u32 	%r30, [%rd153+-4];
	mul.wide.s32 	%rd42, %r17, 4;
	add.s64 	%rd43, %rd26, %rd42;
	ld.global.u32 	%r31, [%rd43];
	mul.wide.u32 	%rd44, %r31, %r30;
	shr.u64 	%rd45, %rd44, 31;
	mul.lo.s64 	%rd46, %rd45, %rd3;
	shr.u64 	%rd47, %rd46, 33;
	mul.lo.s64 	%rd48, %rd47, %rd4;
	sub.s64 	%rd49, %rd44, %rd48;
	setp.lt.u64 	%p9, %rd49, %rd4;
	sub.s64 	%rd50, %rd49, %rd4;
	setp.lt.u64 	%p10, %rd50, %rd4;
	selp.b64 	%rd51, 0, %rd4, %p10;
	sub.s64 	%rd52, %rd50, %rd51;
	selp.b64 	%rd53, %rd49, %rd52, %p9;
	and.b64  	%rd54, %rd41, 4294967295;
	and.b64  	%rd55, %rd53, 4294967295;
	add.s64 	%rd56, %rd55, %rd54;
	setp.lt.u64 	%p11, %rd56, %rd4;
	selp.b64 	%rd57, 0, %rd4, %p11;
	sub.s64 	%rd58, %rd56, %rd57;
	ld.global.u32 	%r32, [%rd153];
	add.s64 	%rd59, %rd43, %rd42;
	ld.global.u32 	%r33, [%rd59];
	mul.wide.u32 	%rd60, %r33, %r32;
	shr.u64 	%rd61, %rd60, 31;
	mul.lo.s64 	%rd62, %rd61, %rd3;
	shr.u64 	%rd63, %rd62, 33;
	mul.lo.s64 	%rd64, %rd63, %rd4;
	sub.s64 	%rd65, %rd60, %rd64;
	setp.lt.u64 	%p12, %rd65, %rd4;
	sub.s64 	%rd66, %rd65, %rd4;
	setp.lt.u64 	%p13, %rd66, %rd4;
	selp.b64 	%rd67, 0, %rd4, %p13;
	sub.s64 	%rd68, %rd66, %rd67;
	selp.b64 	%rd69, %rd65, %rd68, %p12;
	and.b64  	%rd70, %rd58, 4294967295;
	and.b64  	%rd71, %rd69, 4294967295;
	add.s64 	%rd72, %rd71, %rd70;
	setp.lt.u64 	%p14, %rd72, %rd4;
	selp.b64 	%rd73, 0, %rd4, %p14;
	sub.s64 	%rd74, %rd72, %rd73;
	ld.global.u32 	%r34, [%rd153+4];
	add.s64 	%rd75, %rd59, %rd42;
	ld.global.u32 	%r35, [%rd75];
	mul.wide.u32 	%rd76, %r35, %r34;
	shr.u64 	%rd77, %rd76, 31;
	mul.lo.s64 	%rd78, %rd77, %rd3;
	shr.u64 	%rd79, %rd78, 33;
	mul.lo.s64 	%rd80, %rd79, %rd4;
	sub.s64 	%rd81, %rd76, %rd80;
	setp.lt.u64 	%p15, %rd81, %rd4;
	sub.s64 	%rd82, %rd81, %rd4;
	setp.lt.u64 	%p16, %rd82, %rd4;
	selp.b64 	%rd83, 0, %rd4, %p16;
	sub.s64 	%rd84, %rd82, %rd83;
	selp.b64 	%rd85, %rd81, %rd84, %p15;
	and.b64  	%rd86, %rd74, 4294967295;
	and.b64  	%rd87, %rd85, 4294967295;
	add.s64 	%rd88, %rd87, %rd86;
	setp.lt.u64 	%p17, %rd88, %rd4;
	selp.b64 	%rd89, 0, %rd4, %p17;
	sub.s64 	%rd155, %rd88, %rd89;
	add.s32 	%r50, %r50, 4;
	shl.b32 	%r36, %r17, 2;
	add.s32 	%r49, %r49, %r36;
	add.s64 	%rd153, %rd153, 16;
	setp.ne.s32 	%p18, %r50, 0;
	@%p18 bra 	$L__BB6_4;
$L__BB6_5:
	setp.eq.s32 	%p19, %r4, 0;
	@%p19 bra 	$L__BB6_10;
	setp.eq.s32 	%p20, %r4, 1;
	@%p20 bra 	$L__BB6_8;
	add.s32 	%r37, %r52, %r3;
	mul.wide.u32 	%rd91, %r37, 4;
	add.s64 	%rd92, %rd2, %rd91;
	ld.global.u32 	%r38, [%rd92];
	mad.lo.s32 	%r39, %r52, %r17, %r2;
	mul.wide.s32 	%rd93, %r39, 4;
	add.s64 	%rd94, %rd1, %rd93;
	ld.global.u32 	%r40, [%rd94];
	mul.wide.u32 	%rd95, %r40, %r38;
	shr.u64 	%rd96, %rd95, 31;
	mul.lo.s64 	%rd97, %rd96, %rd3;
	shr.u64 	%rd98, %rd97, 33;
	mul.lo.s64 	%rd99, %rd98, %rd4;
	sub.s64 	%rd100, %rd95, %rd99;
	setp.lt.u64 	%p21, %rd100, %rd4;
	sub.s64 	%rd101, %rd100, %rd4;
	setp.lt.u64 	%p22, %rd101, %rd4;
	selp.b64 	%rd102, 0, %rd4, %p22;
	sub.s64 	%rd103, %rd101, %rd102;
	selp.b64 	%rd104, %rd100, %rd103, %p21;
	and.b64  	%rd105, %rd155, 4294967295;
	and.b64  	%rd106, %rd104, 4294967295;
	add.s64 	%rd107, %rd106, %rd105;
	setp.lt.u64 	%p23, %rd107, %rd4;
	selp.b64 	%rd108, 0, %rd4, %p23;
	sub.s64 	%rd109, %rd107, %rd108;
	cvt.u64.u32 	%rd110, %r3;
	cvt.u64.u32 	%rd111, %r52;
	add.s64 	%rd112, %rd111, %rd110;
	shl.b64 	%rd113, %rd112, 2;
	add.s64 	%rd114, %rd2, %rd113;
	ld.global.u32 	%r41, [%rd114+4];
	mul.wide.s32 	%rd115, %r17, 4;
	add.s64 	%rd116, %rd94, %rd115;
	ld.global.u32 	%r42, [%rd116];
	mul.wide.u32 	%rd117, %r42, %r41;
	shr.u64 	%rd118, %rd117, 31;
	mul.lo.s64 	%rd119, %rd118, %rd3;
	shr.u64 	%rd120, %rd119, 33;
	mul.lo.s64 	%rd121, %rd120, %rd4;
	sub.s64 	%rd122, %rd117, %rd121;
	setp.lt.u64 	%p24, %rd122, %rd4;
	sub.s64 	%rd123, %rd122, %rd4;
	setp.lt.u64 	%p25, %rd123, %rd4;
	selp.b64 	%rd124, 0, %rd4, %p25;
	sub.s64 	%rd125, %rd123, %rd124;
	selp.b64 	%rd126, %rd122, %rd125, %p24;
	and.b64  	%rd127, %rd109, 4294967295;
	and.b64  	%rd128, %rd126, 4294967295;
	add.s64 	%rd129, %rd128, %rd127;
	setp.lt.u64 	%p26, %rd129, %rd4;
	selp.b64 	%rd130, 0, %rd4, %p26;
	sub.s64 	%rd155, %rd129, %rd130;
	add.s32 	%r52, %r52, 2;
$L__BB6_8:
	and.b32  	%r43, %r16, 1;
	setp.eq.b32 	%p27, %r43, 1;
	not.pred 	%p28, %p27;
	@%p28 bra 	$L__BB6_10;
	add.s32 	%r44, %r52, %r3;
	mul.wide.u32 	%rd131, %r44, 4;
	add.s64 	%rd132, %rd2, %rd131;
	ld.global.u32 	%r45, [%rd132];
	mad.lo.s32 	%r46, %r52, %r17, %r2;
	mul.wide.s32 	%rd133, %r46, 4;
	add.s64 	%rd134, %rd1, %rd133;
	ld.global.u32 	%r47, [%rd134];
	mul.wide.u32 	%rd135, %r47, %r45;
	shr.u64 	%rd136, %rd135, 31;
	mul.lo.s64 	%rd137, %rd136, %rd3;
	shr.u64 	%rd138, %rd137, 33;
	mul.lo.s64 	%rd139, %rd138, %rd4;
	sub.s64 	%rd140, %rd135, %rd139;
	setp.lt.u64 	%p29, %rd140, %rd4;
	sub.s64 	%rd141, %rd140, %rd4;
	setp.lt.u64 	%p30, %rd141, %rd4;
	selp.b64 	%rd142, 0, %rd4, %p30;
	sub.s64 	%rd143, %rd141, %rd142;
	selp.b64 	%rd144, %rd140, %rd143, %p29;
	and.b64  	%rd145, %rd155, 4294967295;
	and.b64  	%rd146, %rd144, 4294967295;
	add.s64 	%rd147, %rd146, %rd145;
	setp.lt.u64 	%p31, %rd147, %rd4;
	selp.b64 	%rd148, 0, %rd4, %p31;
	sub.s64 	%rd155, %rd147, %rd148;
$L__BB6_10:
	cvt.u32.u64 	%r53, %rd155;
$L__BB6_11:
	ld.param.u64 	%rd152, [_Z21fp_matrix_mul_barrettPKjS0_Pjiii_param_2];
	mad.lo.s32 	%r48, %r17, %r1, %r2;
	cvta.to.global.u64 	%rd149, %rd152;
	mul.wide.s32 	%rd150, %r48, 4;
	add.s64 	%rd151, %rd149, %rd150;
	st.global.u32 	[%rd151], %r53;
$L__BB6_12:
	ret;

}


// ===== COMPILED SASS (sm_100) =====

	.target	sm_100

	.elftype	@"ET_EXEC"


//--------------------- .note.nv.tkinfo           --------------------------
	.section	.note.nv.tkinfo,"",@"SHT_NOTE"
	.sectionflags	@"SHF_NOTE_NV_TKINFO"
	.tkinfo
        /*0018*/ 	.word	0x00000002
        /*0030*/ 	.string	""
        /*0030*/ 	.string	"ptxas"
        /*0030*/ 	.string	"Cuda compilation tools, release 13.0, V13.0.88"
        /*0030*/ 	.string	"Build cuda_13.0.r13.0/compiler.36424714_0"
        /*0030*/ 	.string	"-arch sm_100 -m 64 "



//--------------------- .note.nv.cuinfo           --------------------------
	.section	.note.nv.cuinfo,"",@"SHT_NOTE"
	.sectionflags	@"SHF_NOTE_NV_CUINFO"
        /*0018*/ 	.short	0x0002
        /*001a*/ 	.short	0x0064
        /*001c*/ 	.short	0x0082
	.zero		2


//--------------------- .nv.info                  --------------------------
	.section	.nv.info,"",@"SHT_CUDA_INFO"
	.align	4


	//----- nvinfo : EIATTR_REGCOUNT
	.align		4
        /*0000*/ 	.byte	0x04, 0x2f
        /*0002*/ 	.short	(.L_3 - .L_2)
	.align		4
.L_2:
        /*0004*/ 	.word	index@(_Z21fp_add_arrays_barrettPKjS0_Pji)
        /*0008*/ 	.word	0x0000000e


	//----- nvinfo : EIATTR_FRAME_SIZE
	.align		4
.L_3:
        /*000c*/ 	.byte	0x04, 0x11
        /*000e*/ 	.short	(.L_5 - .L_4)
	.align		4
.L_4:
        /*0010*/ 	.word	index@(_Z21fp_add_arrays_barrettPKjS0_Pji)
        /*0014*/ 	.word	0x00000000


	//----- nvinfo : EIATTR_REGCOUNT
	.align		4
.L_5:
        /*0018*/ 	.byte	0x04, 0x2f
        /*001a*/ 	.short	(.L_7 - .L_6)
	.align		4
.L_6:
        /*001c*/ 	.word	index@(_Z21fp_sub_arrays_barrettPKjS0_Pji)
        /*0020*/ 	.word	0x0000000c


	//----- nvinfo : EIATTR_FRAME_SIZE
	.align		4
.L_7:
        /*0024*/ 	.byte	0x04, 0x11
        /*0026*/ 	.short	(.L_9 - .L_8)
	.align		4
.L_8:
        /*0028*/ 	.word	index@(_Z21fp_sub_arrays_barrettPKjS0_Pji)
        /*002c*/ 	.word	0x00000000


	//----- nvinfo : EIATTR_REGCOUNT
	.align		4
.L_9:
        /*0030*/ 	.byte	0x04, 0x2f
        /*0032*/ 	.short	(.L_11 - .L_10)
	.align		4
.L_10:
        /*0034*/ 	.word	index@(_Z21fp_mul_arrays_barrettPKjS0_Pji)
        /*0038*/ 	.word	0x00000010


	//----- nvinfo : EIATTR_FRAME_SIZE
	.align		4
.L_11:
        /*003c*/ 	.byte	0x04, 0x11
        /*003e*/ 	.short	(.L_13 - .L_12)
	.align		4
.L_12:
        /*0040*/ 	.word	index@(_Z21fp_mul_arrays_barrettPKjS0_Pji)
        /*0044*/ 	.word	0x00000000


	//----- nvinfo : EIATTR_REGCOUNT
	.align		4
.L_13:
        /*0048*/ 	.byte	0x04, 0x2f
        /*004a*/ 	.short	(.L_15 - .L_14)
	.align		4
.L_14:
        /*004c*/ 	.word	index@(_Z21fp_pow_arrays_barrettPKjS0_Pji)
        /*0050*/ 	.word	0x00000010


	//----- nvinfo : EIATTR_FRAME_SIZE
	.align		4
.L_15:
        /*0054*/ 	.byte	0x04, 0x11
        /*0056*/ 	.short	(.L_17 - .L_16)
	.align		4
.L_16:
        /*0058*/ 	.word	index@(_Z21fp_pow_arrays_barrettPKjS0_Pji)
        /*005c*/ 	.word	0x00000000


	//----- nvinfo : EIATTR_REGCOUNT
	.align		4
.L_17:
        /*0060*/ 	.byte	0x04, 0x2f
        /*0062*/ 	.short	(.L_19 - .L_18)
	.align		4
.L_18:
        /*0064*/ 	.word	index@(_Z21fp_inv_arrays_barrettPKjPji)
        /*0068*/ 	.word	0x0000001e


	//----- nvinfo : EIATTR_FRAME_SIZE
	.align		4
.L_19:
        /*006c*/ 	.byte	0x04, 0x11
        /*006e*/ 	.short	(.L_21 - .L_20)
	.align		4
.L_20:
        /*0070*/ 	.word	index@($__internal_0_$__cuda_sm20_div_s64)
        /*0074*/ 	.word	0x00000000


	//----- nvinfo : EIATTR_FRAME_SIZE
	.align		4
.L_21:
        /*0078*/ 	.byte	0x04, 0x11
        /*007a*/ 	.short	(.L_23 - .L_22)
	.align		4
.L_22:
        /*007c*/ 	.word	index@(_Z21fp_inv_arrays_barrettPKjPji)
        /*0080*/ 	.word	0x00000000


	//----- nvinfo : EIATTR_REGCOUNT
	.align		4
.L_23:
        /*0084*/ 	.byte	0x04, 0x2f
        /*0086*/ 	.short	(.L_25 - .L_24)
	.align		4
.L_24:
        /*0088*/ 	.word	index@(_Z20fp_poly_eval_barrettPKjiS0_Pji)
        /*008c*/ 	.word	0x0000001a


	//----- nvinfo : EIATTR_FRAME_SIZE
	.align		4
.L_25:
        /*0090*/ 	.byte	0x04, 0x11
        /*0092*/ 	.short	(.L_27 - .L_26)
	.align		4
.L_26:
        /*0094*/ 	.word	index@(_Z20fp_poly_eval_barrettPKjiS0_Pji)
        /*0098*/ 	.word	0x00000000


	//----- nvinfo : EIATTR_REGCOUNT
	.align		4
.L_27:
        /*009c*/ 	.byte	0x04, 0x2f
        /*009e*/ 	.short	(.L_29 - .L_28)
	.align		4
.L_28:
        /*00a0*/ 	.word	index@(_Z21fp_matrix_mul_barrettPKjS0_Pjiii)
        /*00a4*/ 	.word	0x0000001f


	//----- nvinfo : EIATTR_FRAME_SIZE
	.align		4
.L_29:
        /*00a8*/ 	.byte	0x04, 0x11
        /*00aa*/ 	.short	(.L_31 - .L_30)
	.align		4
.L_30:
        /*00ac*/ 	.word	index@(_Z21fp_matrix_mul_barrettPKjS0_Pjiii)
        /*00b0*/ 	.word	0x00000000


	//----- nvinfo : EIATTR_MIN_STACK_SIZE
	.align		4
.L_31:
        /*00b4*/ 	.byte	0x04, 0x12
        /*00b6*/ 	.short	(.L_33 - .L_32)
	.align		4
.L_32:
        /*00b8*/ 	.word	index@(_Z21fp_matrix_mul_barrettPKjS0_Pjiii)
        /*00bc*/ 	.word	0x00000000


	//----- nvinfo : EIATTR_MIN_STACK_SIZE
	.align		4
.L_33:
        /*00c0*/ 	.byte	0x04, 0x12
        /*00c2*/ 	.short	(.L_35 - .L_34)
	.align		4
.L_34:
        /*00c4*/ 	.word	index@(_Z20fp_poly_eval_barrettPKjiS0_Pji)
        /*00c8*/ 	.word	0x00000000


	//----- nvinfo : EIATTR_MIN_STACK_SIZE
	.align		4
.L_35:
        /*00cc*/ 	.byte	0x04, 0x12
        /*00ce*/ 	.short	(.L_37 - .L_36)
	.align		4
.L_36:
        /*00d0*/ 	.word	index@(_Z21fp_inv_arrays_barrettPKjPji)
        /*00d4*/ 	.word	0x00000000


	//----- nvinfo : EIATTR_MIN_STACK_SIZE
	.align		4
.L_37:
        /*00d8*/ 	.byte	0x04, 0x12
        /*00da*/ 	.short	(.L_39 - .L_38)
	.align		4
.L_38:
        /*00dc*/ 	.word	index@(_Z21fp_pow_arrays_barrettPKjS0_Pji)
        /*00e0*/ 	.word	0x00000000


	//----- nvinfo : EIATTR_MIN_STACK_SIZE
	.align		4
.L_39:
        /*00e4*/ 	.byte	0x04, 0x12
        /*00e6*/ 	.short	(.L_41 - .L_40)
	.align		4
.L_40:
        /*00e8*/ 	.word	index@(_Z21fp_mul_arrays_barrettPKjS0_Pji)
        /*00ec*/ 	.word	0x00000000


	//----- nvinfo : EIATTR_MIN_STACK_SIZE
	.align		4
.L_41:
        /*00f0*/ 	.byte	0x04, 0x12
        /*00f2*/ 	.short	(.L_43 - .L_42)
	.align		4
.L_42:
        /*00f4*/ 	.word	index@(_Z21fp_sub_arrays_barrettPKjS0_Pji)
        /*00f8*/ 	.word	0x00000000


	//----- nvinfo : EIATTR_MIN_STACK_SIZE
	.align		4
.L_43:
        /*00fc*/ 	.byte	0x04, 0x12
        /*00fe*/ 	.short	(.L_45 - .L_44)
	.align		4
.L_44:
        /*0100*/ 	.word	index@(_Z21fp_add_arrays_barrettPKjS0_Pji)
        /*0104*/ 	.word	0x00000000
.L_45:


//--------------------- .nv.compat                --------------------------
	.section	.nv.compat,"",@"SHT_CUDA_COMPAT_INFO"
	.align	4
        /*0000*/ 	.byte	0x02, 0x09, 0x00, 0x00, 0x02, 0x02, 0x01, 0x00, 0x02, 0x05, 0x05, 0x00, 0x03, 0x07, 0x01, 0x01
        /*0010*/ 	.byte	0x02, 0x03, 0x00, 0x00, 0x02, 0x06, 0x01, 0x00, 0x04, 0x0b, 0x08, 0x00, 0x09, 0x00, 0x00, 0x00
        /*0020*/ 	.byte	0x00, 0x00, 0x00, 0x00


//--------------------- .nv.info._Z21fp_matrix_mul_barrettPKjS0_Pjiii --------------------------
	.section	.nv.info._Z21fp_matrix_mul_barrettPKjS0_Pjiii,"",@"SHT_CUDA_INFO"
	.sectionflags	@""
	.align	4


	//----- nvinfo : EIATTR_CUDA_API_VERSION
	.align		4
        /*0000*/ 	.byte	0x04, 0x37
        /*0002*/ 	.short	(.L_47 - .L_46)
.L_46:
        /*0004*/ 	.word	0x00000082


	//----- nvinfo : EIATTR_KPARAM_INFO
	.align		4
.L_47:
        /*0008*/ 	.byte	0x04, 0x17
        /*000a*/ 	.short	(.L_49 - .L_48)
.L_48:
        /*000c*/ 	.word	0x00000000
        /*0010*/ 	.short	0x0005
        /*0012*/ 	.short	0x0020
        /*0014*/ 	.byte	0x00, 0xf0, 0x11, 0x00


	//----- nvinfo : EIATTR_KPARAM_INFO
	.align		4
.L_49:
        /*0018*/ 	.byte	0x04, 0x17
        /*001a*/ 	.short	(.L_51 - .L_50)
.L_50:
        /*001c*/ 	.word	0x00000000
        /*0020*/ 	.short	0x0004
        /*0022*/ 	.short	0x001c
        /*0024*/ 	.byte	0x00, 0xf0, 0x11, 0x00


	//----- nvinfo : EIATTR_KPARAM_INFO
	.align		4
.L_51:
        /*0028*/ 	.byte	0x04, 0x17
        /*002a*/ 	.short	(.L_53 - .L_52)
.L_52:
        /*002c*/ 	.word	0x00000000
        /*0030*/ 	.short	0x0003
        /*0032*/ 	.short	0x0018
        /*0034*/ 	.byte	0x00, 0xf0, 0x11, 0x00


	//----- nvinfo : EIATTR_KPARAM_INFO
	.align		4
.L_53:
        /*0038*/ 	.byte	0x04, 0x17
        /*003a*/ 	.short	(.L_55 - .L_54)
.L_54:
        /*003c*/ 	.word	0x00000000
        /*0040*/ 	.short	0x0002
        /*0042*/ 	.short	0x0010
        /*0044*/ 	.byte	0x00, 0xf5, 0x21, 0x00


	//----- nvinfo : EIATTR_KPARAM_INFO
	.align		4
.L_55:
        /*0048*/ 	.byte	0x04, 0x17
        /*004a*/ 	.short	(.L_57 - .L_56)
.L_56:
        /*004c*/ 	.word	0x00000000
        /*0050*/ 	.short	0x0001
        /*0052*/ 	.short	0x0008
        /*0054*/ 	.byte	0x00, 0xf5, 0x21, 0x00


	//----- nvinfo : EIATTR_KPARAM_INFO
	.align		4
.L_57:
        /*0058*/ 	.byte	0x04, 0x17
        /*005a*/ 	.short	(.L_59 - .L_58)
.L_58:
        /*005c*/ 	.word	0x00000000
        /*0060*/ 	.short	0x0000
        /*0062*/ 	.short	0x0000
        /*0064*/ 	.byte	0x00, 0xf5, 0x21, 0x00


	//----- nvinfo : EIATTR_SPARSE_MMA_MASK
	.align		4
.L_59:
        /*0068*/ 	.byte	0x03, 0x50
        /*006a*/ 	.short	0x0000


	//----- nvinfo : EIATTR_MAXREG_COUNT
	.align		4
        /*006c*/ 	.byte	0x03, 0x1b
        /*006e*/ 	.short	0x00ff


	//----- nvinfo : EIATTR_MERCURY_ISA_VERSION
	.align		4
        /*0070*/ 	.byte	0x03, 0x5f
        /*0072*/ 	.short	0x0101


	//----- nvinfo : EIATTR_VRC_CTA_INIT_COUNT
	.align		4
        /*0074*/ 	.byte	0x02, 0x4a
	.zero		1
	.zero		1


	//----- nvinfo : EIATTR_EXIT_INSTR_OFFSETS
	.align		4
        /*0078*/ 	.byte	0x04, 0x1c
        /*007a*/ 	.short	(.L_61 - .L_60)


	//   ....[0]....
.L_60:
        /*007c*/ 	.word	0x000000d0


	//   ....[1]....
        /*0080*/ 	.word	0x00001180


	//----- nvinfo : EIATTR_CBANK_PARAM_SIZE
	.align		4
.L_61:
        /*0084*/ 	.byte	0x03, 0x19
        /*0086*/ 	.short	0x0024


	//----- nvinfo : EIATTR_PARAM_CBANK
	.align		4
        /*0088*/ 	.byte	0x04, 0x0a
        /*008a*/ 	.short	(.L_63 - .L_62)
	.align		4
.L_62:
        /*008c*/ 	.word	index@(.nv.constant0._Z21fp_matrix_mul_barrettPKjS0_Pjiii)
        /*0090*/ 	.short	0x0380
        /*0092*/ 	.short	0x0024


	//----- nvinfo : EIATTR_SW_WAR
	.align		4
.L_63:
        /*0094*/ 	.byte	0x04, 0x36
        /*0096*/ 	.short	(.L_65 - .L_64)
.L_64:
        /*0098*/ 	.word	0x00000008
.L_65:


//--------------------- .nv.info._Z20fp_poly_eval_barrettPKjiS0_Pji --------------------------
	.section	.nv.info._Z20fp_poly_eval_barrettPKjiS0_Pji,"",@"SHT_CUDA_INFO"
	.sectionflags	@""
	.align	4


	//----- nvinfo : EIATTR_CUDA_API_VERSION
	.align		4
        /*0000*/ 	.byte	0x04, 0x37
        /*0002*/ 	.short	(.L_67 - .L_66)
.L_66:
        /*0004*/ 	.word	0x00000082


	//----- nvinfo : EIATTR_KPARAM_INFO
	.align		4
.L_67:
        /*0008*/ 	.byte	0x04, 0x17
        /*000a*/ 	.short	(.L_69 - .L_68)
.L_68:
        /*000c*/ 	.word	0x00000000
        /*0010*/ 	.short	0x0004
        /*0012*/ 	.short	0x0020
        /*0014*/ 	.byte	0x00, 0xf0, 0x11, 0x00


	//----- nvinfo : EIATTR_KPARAM_INFO
	.align		4
.L_69:
        /*0018*/ 	.byte	0x04, 0x17
        /*001a*/ 	.short	(.L_71 - .L_70)
.L_70:
        /*001c*/ 	.word	0x00000000
        /*0020*/ 	.short	0x0003
        /*0022*/ 	.short	0x0018
        /*0024*/ 	.byte	0x00, 0xf5, 0x21, 0x00


	//----- nvinfo : EIATTR_KPARAM_INFO
	.align		4
.L_71:
        /*0028*/ 	.byte	0x04, 0x17
        /*002a*/ 	.short	(.L_73 - .L_72)
.L_72:
        /*002c*/ 	.word	0x00000000
        /*0030*/ 	.short	0x0002
        /*0032*/ 	.short	0x0010
        /*0034*/ 	.byte	0x00, 0xf5, 0x21, 0x00


	//----- nvinfo : EIATTR_KPARAM_INFO
	.align		4
.L_73:
        /*0038*/ 	.byte	0x04, 0x17
        /*003a*/ 	.short	(.L_75 - .L_74)
.L_74:
        /*003c*/ 	.word	0x00000000
        /*0040*/ 	.short	0x0001
        /*0042*/ 	.short	0x0008
        /*0044*/ 	.byte	0x00, 0xf0, 0x11, 0x00


	//----- nvinfo : EIATTR_KPARAM_INFO
	.align		4
.L_75:
        /*0048*/ 	.byte	0x04, 0x17
        /*004a*/ 	.short	(.L_77 - .L_76)
.L_76:
        /*004c*/ 	.word	0x00000000
        /*0050*/ 	.short	0x0000
        /*0052*/ 	.short	0x0000
        /*0054*/ 	.byte	0x00, 0xf5, 0x21, 0x00


	//----- nvinfo : EIATTR_SPARSE_MMA_MASK
	.align		4
.L_77:
        /*0058*/ 	.byte	0x03, 0x50
        /*005a*/ 	.short	0x0000


	//----- nvinfo : EIATTR_MAXREG_COUNT
	.align		4
        /*005c*/ 	.byte	0x03, 0x1b
        /*005e*/ 	.short	0x00ff


	//----- nvinfo : EIATTR_MERCURY_ISA_VERSION
	.align		4
        /*0060*/ 	.byte	0x03, 0x5f
        /*0062*/ 	.short	0x0101


	//----- nvinfo : EIATTR_VRC_CTA_INIT_COUNT
	.align		4
        /*0064*/ 	.byte	0x02, 0x4a
	.zero		1
	.zero		1


	//----- nvinfo : EIATTR_EXIT_INSTR_OFFSETS
	.align		4
        /*0068*/ 	.byte	0x04, 0x1c
        /*006a*/ 	.short	(.L_79 - .L_78)


	//   ....[0]....
.L_78:
        /*006c*/ 	.word	0x00000070


	//   ....[1]....
        /*0070*/ 	.word	0x00001060


	//----- nvinfo : EIATTR_CBANK_PARAM_SIZE
	.align		4
.L_79:
        /*0074*/ 	.byte	0x03, 0x19
        /*0076*/ 	.short	0x0024


	//----- nvinfo : EIATTR_PARAM_CBANK
	.align		4
        /*0078*/ 	.byte	0x04, 0x0a
        /*007a*/ 	.short	(.L_81 - .L_80)
	.align		4
.L_80:
        /*007c*/ 	.word	index@(.nv.constant0._Z20fp_poly_eval_barrettPKjiS0_Pji)
        /*0080*/ 	.short	0x0380
        /*0082*/ 	.short	0x0024


	//----- nvinfo : EIATTR_SW_WAR
	.align		4
.L_81:
        /*0084*/ 	.byte	0x04, 0x36
        /*0086*/ 	.short	(.L_83 - .L_82)
.L_82:
        /*0088*/ 	.word	0x00000008
.L_83:


//--------------------- .nv.info._Z21fp_inv_arrays_barrettPKjPji --------------------------
	.section	.nv.info._Z21fp_inv_arrays_barrettPKjPji,"",@"SHT_CUDA_INFO"
	.sectionflags	@""
	.align	4


	//----- nvinfo : EIATTR_CUDA_API_VERSION
	.align		4
        /*0000*/ 	.byte	0x04, 0x37
        /*0002*/ 	.short	(.L_85 - .L_84)
.L_84:
        /*0004*/ 	.word	0x00000082


	//----- nvinfo : EIATTR_KPARAM_INFO
	.align		4
.L_85:
        /*0008*/ 	.byte	0x04, 0x17
        /*000a*/ 	.short	(.L_87 - .L_86)
.L_86:
        /*000c*/ 	.word	0x00000000
        /*0010*/ 	.short	0x0002
        /*0012*/ 	.short	0x0010
        /*0014*/ 	.byte	0x00, 0xf0, 0x11, 0x00


	//----- nvinfo : EIATTR_KPARAM_INFO
	.align		4
.L_87:
        /*0018*/ 	.byte	0x04, 0x17
        /*001a*/ 	.short	(.L_89 - .L_88)
.L_88:
        /*001c*/ 	.word	0x00000000
        /*0020*/ 	.short	0x0001
        /*0022*/ 	.short	0x0008
        /*0024*/ 	.byte	0x00, 0xf5, 0x21, 0x00


	//----- nvinfo : EIATTR_KPARAM_INFO
	.align		4
.L_89:
        /*0028*/ 	.byte	0x04, 0x17
        /*002a*/ 	.short	(.L_91 - .L_90)
.L_90:
        /*002c*/ 	.word	0x00000000
        /*0030*/ 	.short	0x0000
        /*0032*/ 	.short	0x0000
        /*0034*/ 	.byte	0x00, 0xf5, 0x21, 0x00


	//----- nvinfo : EIATTR_SPARSE_MMA_MASK
	.align		4
.L_91:
        /*0038*/ 	.byte	0x03, 0x50
        /*003a*/ 	.short	0x0000


	//----- nvinfo : EIATTR_MAXREG_COUNT
	.align		4
        /*003c*/ 	.byte	0x03, 0x1b
        /*003e*/ 	.short	0x00ff


	//----- nvinfo : EIATTR_MERCURY_ISA_VERSION
	.align		4
        /*0040*/ 	.byte	0x03, 0x5f
        /*0042*/ 	.short	0x0101


	//----- nvinfo : EIATTR_VRC_CTA_INIT_COUNT
	.align		4
        /*0044*/ 	.byte	0x02, 0x4a
	.zero		1
	.zero		1


	//----- nvinfo : EIATTR_EXIT_INSTR_OFFSETS
	.align		4
        /*0048*/ 	.byte	0x04, 0x1c
        /*004a*/ 	.short	(.L_93 - .L_92)


	//   ....[0]....
.L_92:
        /*004c*/ 	.word	0x00000070


	//   ....[1]....
        /*0050*/ 	.word	0x00000570


	//----- nvinfo : EIATTR_CRS_STACK_SIZE
	.align		4
.L_93:
        /*0054*/ 	.byte	0x04, 0x1e
        /*0056*/ 	.short	(.L_95 - .L_94)
.L_94:
        /*0058*/ 	.word	0x00000000


	//----- nvinfo : EIATTR_CBANK_PARAM_SIZE
	.align		4
.L_95:
        /*005c*/ 	.byte	0x03, 0x19
        /*005e*/ 	.short	0x0014


	//----- nvinfo : EIATTR_PARAM_CBANK
	.align		4
        /*0060*/ 	.byte	0x04, 0x0a
        /*0062*/ 	.short	(.L_97 - .L_96)
	.align		4
.L_96:
        /*0064*/ 	.word	index@(.nv.constant0._Z21fp_inv_arrays_barrettPKjPji)
        /*0068*/ 	.short	0x0380
        /*006a*/ 	.short	0x0014


	//----- nvinfo : EIATTR_SW_WAR
	.align		4
.L_97:
        /*006c*/ 	.byte	0x04, 0x36
        /*006e*/ 	.short	(.L_99 - .L_98)
.L_98:
        /*0070*/ 	.word	0x00000008
.L_99:


//--------------------- .nv.info._Z21fp_pow_arrays_barrettPKjS0_Pji --------------------------
	.section	.nv.info._Z21fp_pow_arrays_barrettPKjS0_Pji,"",@"SHT_CUDA_INFO"
	.sectionflags	@""
	.align	4


	//----- nvinfo : EIATTR_CUDA_API_VERSION
	.align		4
        /*0000*/ 	.byte	0x04, 0x37
        /*0002*/ 	.short	(.L_101 - .L_100)
.L_100:
        /*0004*/ 	.word	0x00000082


	//----- nvinfo : EIATTR_KPARAM_INFO
	.align		4
.L_101:
        /*0008*/ 	.byte	0x04, 0x17
        /*000a*/ 	.short	(.L_103 - .L_102)
.L_102:
        /*000c*/ 	.word	0x00000000
        /*0010*/ 	.short	0x0003
        /*0012*/ 	.short	0x0018
        /*0014*/ 	.byte	0x00, 0xf0, 0x11, 0x00


	//----- nvinfo : EIATTR_KPARAM_INFO
	.align		4
.L_103:
        /*0018*/ 	.byte	0x04, 0x17
        /*001a*/ 	.short	(.L_105 - .L_104)
.L_104:
        /*001c*/ 	.word	0x00000000
        /*0020*/ 	.short	0x0002
        /*0022*/ 	.short	0x0010
        /*0024*/ 	.byte	0x00, 0xf5, 0x21, 0x00


	//----- nvinfo : EIATTR_KPARAM_INFO
	.align		4
.L_105:
        /*0028*/ 	.byte	0x04, 0x17
        /*002a*/ 	.short	(.L_107 - .L_106)
.L_106:
        /*002c*/ 	.word	0x00000000
        /*0030*/ 	.short	0x0001
        /*0032*/ 	.short	0x0008
        /*0034*/ 	.byte	0x00, 0xf5, 0x21, 0x00


	//----- nvinfo : EIATTR_KPARAM_INFO
	.align		4
.L_107:
        /*0038*/ 	.byte	0x04, 0x17
        /*003a*/ 	.short	(.L_109 - .L_108)
.L_108:
        /*003c*/ 	.word	0x00000000
        /*0040*/ 	.short	0x0000
        /*0042*/ 	.short	0x0000
        /*0044*/ 	.byte	0x00, 0xf5, 0x21, 0x00


	//----- nvinfo : EIATTR_SPARSE_MMA_MASK
	.align		4
.L_109:
        /*0048*/ 	.byte	0x03, 0x50
        /*004a*/ 	.short	0x0000


	//----- nvinfo : EIATTR_MAXREG_COUNT
	.align		4
        /*004c*/ 	.byte	0x03, 0x1b
        /*004e*/ 	.short	0x00ff


	//----- nvinfo : EIATTR_MERCURY_ISA_VERSION
	.align		4
        /*0050*/ 	.byte	0x03, 0x5f
        /*0052*/ 	.short	0x0101


	//----- nvinfo : EIATTR_VRC_CTA_INIT_COUNT
	.align		4
        /*0054*/ 	.byte	0x02, 0x4a
	.zero		1
	.zero		1


	//----- nvinfo : EIATTR_EXIT_INSTR_OFFSETS
	.align		4
        /*0058*/ 	.byte	0x04, 0x1c
        /*005a*/ 	.short	(.L_111 - .L_110)


	//   ....[0]....
.L_110:
        /*005c*/ 	.word	0x00000070


	//   ....[1]....
        /*0060*/ 	.word	0x00000520


	//----- nvinfo : EIATTR_CRS_STACK_SIZE
	.align		4
.L_111:
        /*0064*/ 	.byte	0x04, 0x1e
        /*0066*/ 	.short	(.L_113 - .L_112)
.L_112:
        /*0068*/ 	.word	0x00000000


	//----- nvinfo : EIATTR_CBANK_PARAM_SIZE
	.align		4
.L_113:
        /*006c*/ 	.byte	0x03, 0x19
        /*006e*/ 	.short	0x001c


	//----- nvinfo : EIATTR_PARAM_CBANK
	.align		4
        /*0070*/ 	.byte	0x04, 0x0a
        /*0072*/ 	.short	(.L_115 - .L_114)
	.align		4
.L_114:
        /*0074*/ 	.word	index@(.nv.constant0._Z21fp_pow_arrays_barrettPKjS0_Pji)
        /*0078*/ 	.short	0x0380
        /*007a*/ 	.short	0x001c


	//----- nvinfo : EIATTR_SW_WAR
	.align		4
.L_115:
        /*007c*/ 	.byte	0x04, 0x36
        /*007e*/ 	.short	(.L_117 - .L_116)
.L_116:
        /*0080*/ 	.word	0x00000008
.L_117:


//--------------------- .nv.info._Z21fp_mul_arrays_barrettPKjS0_Pji --------------------------
	.section	.nv.info._Z21fp_mul_arrays_barrettPKjS0_Pji,"",@"SHT_CUDA_INFO"
	.sectionflags	@""
	.align	4


	//----- nvinfo : EIATTR_CUDA_API_VERSION
	.align		4
        /*0000*/ 	.byte	0x04, 0x37
        /*0002*/ 	.short	(.L_119 - .L_118)
.L_118:
        /*0004*/ 	.word	0x00000082


	//----- nvinfo : EIATTR_KPARAM_INFO
	.align		4
.L_119:
        /*0008*/ 	.byte	0x04, 0x17
        /*000a*/ 	.short	(.L_121 - .L_120)
.L_120:
        /*000c*/ 	.word	0x00000000
        /*0010*/ 	.short	0x0003
        /*0012*/ 	.short	0x0018
        /*0014*/ 	.byte	0x00, 0xf0, 0x11, 0x00


	//----- nvinfo : EIATTR_KPARAM_INFO
	.align		4
.L_121:
        /*0018*/ 	.byte	0x04, 0x17
        /*001a*/ 	.short	(.L_123 - .L_122)
.L_122:
        /*001c*/ 	.word	0x00000000
        /*0020*/ 	.short	0x0002
        /*0022*/ 	.short	0x0010
        /*0024*/ 	.byte	0x00, 0xf5, 0x21, 0x00


	//----- nvinfo : EIATTR_KPARAM_INFO
	.align		4
.L_123:
        /*0028*/ 	.byte	0x04, 0x17
        /*002a*/ 	.short	(.L_125 - .L_124)
.L_124:
        /*002c*/ 	.word	0x00000000
        /*0030*/ 	.short	0x0001
        /*0032*/ 	.short	0x0008
        /*0034*/ 	.byte	0x00, 0xf5, 0x21, 0x00


	//----- nvinfo : EIATTR_KPARAM_INFO
	.align		4
.L_125:
        /*0038*/ 	.byte	0x04, 0x17
        /*003a*/ 	.short	(.L_127 - .L_126)
.L_126:
        /*003c*/ 	.word	0x00000000
        /*0040*/ 	.short	0x0000
        /*0042*/ 	.short	0x0000
        /*0044*/ 	.byte	0x00, 0xf5, 0x21, 0x00


	//----- nvinfo : EIATTR_SPARSE_MMA_MASK
	.align		4
.L_127:
        /*0048*/ 	.byte	0x03, 0x50
        /*004a*/ 	.short	0x0000


	//----- nvinfo : EIATTR_MAXREG_COUNT
	.align		4
        /*004c*/ 	.byte	0x03, 0x1b
        /*004e*/ 	.short	0x00ff


	//----- nvinfo : EIATTR_MERCURY_ISA_VERSION
	.align		4
        /*0050*/ 	.byte	0x03, 0x5f
        /*0052*/ 	.short	0x0101


	//----- nvinfo : EIATTR_VRC_CTA_INIT_COUNT
	.align		4
        /*0054*/ 	.byte	0x02, 0x4a
	.zero		1
	.zero		1


	//----- nvinfo : EIATTR_EXIT_INSTR_OFFSETS
	.align		4
        /*0058*/ 	.byte	0x04, 0x1c
        /*005a*/ 	.short	(.L_129 - .L_128)


	//   ....[0]....
.L_128:
        /*005c*/ 	.word	0x00000070


	//   ....[1]....
        /*0060*/ 	.word	0x00000280


	//----- nvinfo : EIATTR_CBANK_PARAM_SIZE
	.align		4
.L_129:
        /*0064*/ 	.byte	0x03, 0x19
        /*0066*/ 	.short	0x001c


	//----- nvinfo : EIATTR_PARAM_CBANK
	.align		4
        /*0068*/ 	.byte	0x04, 0x0a
        /*006a*/ 	.short	(.L_131 - .L_130)
	.align		4
.L_130:
        /*006c*/ 	.word	index@(.nv.constant0._Z21fp_mul_arrays_barrettPKjS0_Pji)
        /*0070*/ 	.short	0x0380
        /*0072*/ 	.short	0x001c


	//----- nvinfo : EIATTR_SW_WAR
	.align		4
.L_131:
        /*0074*/ 	.byte	0x04, 0x36
        /*0076*/ 	.short	(.L_133 - .L_132)
.L_132:
        /*0078*/ 	.word	0x00000008
.L_133:


//--------------------- .nv.info._Z21fp_sub_arrays_barrettPKjS0_Pji --------------------------
	.section	.nv.info._Z21fp_sub_arrays_barrettPKjS0_Pji,"",@"SHT_CUDA_INFO"
	.sectionflags	@""
	.align	4


	//----- nvinfo : EIATTR_CUDA_API_VERSION
	.align		4
        /*0000*/ 	.byte	0x04, 0x37
        /*0002*/ 	.short	(.L_135 - .L_134)
.L_134:
        /*0004*/ 	.word	0x00000082


	//----- nvinfo : EIATTR_KPARAM_INFO
	.align		4
.L_135:
        /*0008*/ 	.byte	0x04, 0x17
        /*000a*/ 	.short	(.L_137 - .L_136)
.L_136:
        /*000c*/ 	.word	0x00000000
        /*0010*/ 	.short	0x0003
        /*0012*/ 	.short	0x0018
        /*0014*/ 	.byte	0x00, 0xf0, 0x11, 0x00


	//----- nvinfo : EIATTR_KPARAM_INFO
	.align		4
.L_137:
        /*0018*/ 	.byte	0x04, 0x17
        /*001a*/ 	.short	(.L_139 - .L_138)
.L_138:
        /*001c*/ 	.word	0x00000000
        /*0020*/ 	.short	0x0002
        /*0022*/ 	.short	0x0010
        /*0024*/ 	.byte	0x00, 0xf5, 0x21, 0x00


	//----- nvinfo : EIATTR_KPARAM_INFO
	.align		4
.L_139:
        /*0028*/ 	.byte	0x04, 0x17
        /*002a*/ 	.short	(.L_141 - .L_140)
.L_140:
        /*002c*/ 	.word	0x00000000
        /*0030*/ 	.short	0x0001
        /*0032*/ 	.short	0x0008
        /*0034*/ 	.byte	0x00, 0xf5, 0x21, 0x00


	//----- nvinfo : EIATTR_KPARAM_INFO
	.align		4
.L_141:
        /*0038*/ 	.byte	0x04, 0x17
        /*003a*/ 	.short	(.L_143 - .L_142)
.L_142:
        /*003c*/ 	.word	0x00000000
        /*0040*/ 	.short	0x0000
        /*0042*/ 	.short	0x0000
        /*0044*/ 	.byte	0x00, 0xf5, 0x21, 0x00


	//----- nvinfo : EIATTR_SPARSE_MMA_MASK
	.align		4
.L_143:
        /*0048*/ 	.byte	0x03, 0x50
        /*004a*/ 	.short	0x0000


	//----- nvinfo : EIATTR_MAXREG_COUNT
	.align		4
        /*004c*/ 	.byte	0x03, 0x1b
        /*004e*/ 	.short	0x00ff


	//----- nvinfo : EIATTR_MERCURY_ISA_VERSION
	.align		4
        /*0050*/ 	.byte	0x03, 0x5f
        /*0052*/ 	.short	0x0101


	//----- nvinfo : EIATTR_VRC_CTA_INIT_COUNT
	.align		4
        /*0054*/ 	.byte	0x02, 0x4a
	.zero		1
	.zero		1


	//----- nvinfo : EIATTR_EXIT_INSTR_OFFSETS
	.align		4
        /*0058*/ 	.byte	0x04, 0x1c
        /*005a*/ 	.short	(.L_145 - .L_144)


	//   ....[0]....
.L_144:
        /*005c*/ 	.word	0x00000070


	//   ....[1]....
        /*0060*/ 	.word	0x00000160


	//----- nvinfo : EIATTR_CBANK_PARAM_SIZE
	.align		4
.L_145:
        /*0064*/ 	.byte	0x03, 0x19
        /*0066*/ 	.short	0x001c


	//----- nvinfo : EIATTR_PARAM_CBANK
	.align		4
        /*0068*/ 	.byte	0x04, 0x0a
        /*006a*/ 	.short	(.L_147 - .L_146)
	.align		4
.L_146:
        /*006c*/ 	.word	index@(.nv.constant0._Z21fp_sub_arrays_barrettPKjS0_Pji)
        /*0070*/ 	.short	0x0380
        /*0072*/ 	.short	0x001c


	//----- nvinfo : EIATTR_SW_WAR
	.align		4
.L_147:
        /*0074*/ 	.byte	0x04, 0x36
        /*0076*/ 	.short	(.L_149 - .L_148)
.L_148:
        /*0078*/ 	.word	0x00000008
.L_149:


//--------------------- .nv.info._Z21fp_add_arrays_barrettPKjS0_Pji --------------------------
	.section	.nv.info._Z21fp_add_arrays_barrettPKjS0_Pji,"",@"SHT_CUDA_INFO"
	.sectionflags	@""
	.align	4


	//----- nvinfo : EIATTR_CUDA_API_VERSION
	.align		4
        /*0000*/ 	.byte	0x04, 0x37
        /*0002*/ 	.short	(.L_151 - .L_150)
.L_150:
        /*0004*/ 	.word	0x00000082


	//----- nvinfo : EIATTR_KPARAM_INFO
	.align		4
.L_151:
        /*0008*/ 	.byte	0x04, 0x17
        /*000a*/ 	.short	(.L_153 - .L_152)
.L_152:
        /*000c*/ 	.word	0x00000000
        /*0010*/ 	.short	0x0003
        /*0012*/ 	.short	0x0018
        /*0014*/ 	.byte	0x00, 0xf0, 0x11, 0x00


	//----- nvinfo : EIATTR_KPARAM_INFO
	.align		4
.L_153:
        /*0018*/ 	.byte	0x04, 0x17
        /*001a*/ 	.short	(.L_155 - .L_154)
.L_154:
        /*001c*/ 	.word	0x00000000
        /*0020*/ 	.short	0x0002
        /*0022*/ 	.short	0x0010
        /*0024*/ 	.byte	0x00, 0xf5, 0x21, 0x00


	//----- nvinfo : EIATTR_KPARAM_INFO
	.align		4
.L_155:
        /*0028*/ 	.byte	0x04, 0x17
        /*002a*/ 	.short	(.L_157 - .L_156)
.L_156:
        /*002c*/ 	.word	0x00000000
        /*0030*/ 	.short	0x0001
        /*0032*/ 	.short	0x0008
        /*0034*/ 	.byte	0x00, 0xf5, 0x21, 0x00


	//----- nvinfo : EIATTR_KPARAM_INFO
	.align		4
.L_157:
        /*0038*/ 	.byte	0x04, 0x17
        /*003a*/ 	.short	(.L_159 - .L_158)
.L_158:
        /*003c*/ 	.word	0x00000000
        /*0040*/ 	.short	0x0000
        /*0042*/ 	.short	0x0000
        /*0044*/ 	.byte	0x00, 0xf5, 0x21, 0x00


	//----- nvinfo : EIATTR_SPARSE_MMA_MASK
	.align		4
.L_159:
        /*0048*/ 	.byte	0x03, 0x50
        /*004a*/ 	.short	0x0000


	//----- nvinfo : EIATTR_MAXREG_COUNT
	.align		4
        /*004c*/ 	.byte	0x03, 0x1b
        /*004e*/ 	.short	0x00ff


	//----- nvinfo : EIATTR_MERCURY_ISA_VERSION
	.align		4
        /*0050*/ 	.byte	0x03, 0x5f
        /*0052*/ 	.short	0x0101


	//----- nvinfo : EIATTR_VRC_CTA_INIT_COUNT
	.align		4
        /*0054*/ 	.byte	0x02, 0x4a
	.zero		1
	.zero		1


	//----- nvinfo : EIATTR_EXIT_INSTR_OFFSETS
	.align		4
        /*0058*/ 	.byte	0x04, 0x1c
        /*005a*/ 	.short	(.L_161 - .L_160)


	//   ....[0]....
.L_160:
        /*005c*/ 	.word	0x00000070


	//   ....[1]....
        /*0060*/ 	.word	0x00000190


	//----- nvinfo : EIATTR_CBANK_PARAM_SIZE
	.align		4
.L_161:
        /*0064*/ 	.byte	0x03, 0x19
        /*0066*/ 	.short	0x001c


	//----- nvinfo : EIATTR_PARAM_CBANK
	.align		4
        /*0068*/ 	.byte	0x04, 0x0a
        /*006a*/ 	.short	(.L_163 - .L_162)
	.align		4
.L_162:
        /*006c*/ 	.word	index@(.nv.constant0._Z21fp_add_arrays_barrettPKjS0_Pji)
        /*0070*/ 	.short	0x0380
        /*0072*/ 	.short	0x001c


	//----- nvinfo : EIATTR_SW_WAR
	.align		4
.L_163:
        /*0074*/ 	.byte	0x04, 0x36
        /*0076*/ 	.short	(.L_165 - .L_164)
.L_164:
        /*0078*/ 	.word	0x00000008
.L_165:


//--------------------- .nv.callgraph             --------------------------
	.section	.nv.callgraph,"",@"SHT_CUDA_CALLGRAPH"
	.align	4
	.sectionentsize	8
	.align		4
        /*0000*/ 	.word	0x00000000
	.align		4
        /*0004*/ 	.word	0xffffffff
	.align		4
        /*0008*/ 	.word	0x00000000
	.align		4
        /*000c*/ 	.word	0xfffffffe
	.align		4
        /*0010*/ 	.word	0x00000000
	.align		4
        /*0014*/ 	.word	0xfffffffd
	.align		4
        /*0018*/ 	.word	0x00000000
	.align		4
        /*001c*/ 	.word	0xfffffffc


//--------------------- .nv.constant3             --------------------------
	.section	.nv.constant3,"a",@progbits
	.align	4
.nv.constant3:
	.type		PRIME_P,@object
	.size		PRIME_P,(MU - PRIME_P)
PRIME_P:
	.zero		4
	.type		MU,@object
	.size		MU,(.L_1 - MU)
MU:
	.zero		4
.L_1:


//--------------------- .text._Z21fp_matrix_mul_barrettPKjS0_Pjiii --------------------------
	.section	.text._Z21fp_matrix_mul_barrettPKjS0_Pjiii,"ax",@progbits
	.align	128
        .global         _Z21fp_matrix_mul_barrettPKjS0_Pjiii
        .type           _Z21fp_matrix_mul_barrettPKjS0_Pjiii,@function
        .size           _Z21fp_matrix_mul_barrettPKjS0_Pjiii,(.L_x_28 - _Z21fp_matrix_mul_barrettPKjS0_Pjiii)
        .other          _Z21fp_matrix_mul_barrettPKjS0_Pjiii,@"STO_CUDA_ENTRY STV_DEFAULT"
_Z21fp_matrix_mul_barrettPKjS0_Pjiii:
.text._Z21fp_matrix_mul_barrettPKjS0_Pjiii:
[----:B------:R-:W-:Y:S01]  /*0000*/  LDC R1, c[0x0][0x37c] ;  /* 0x0000df00ff017b82 */ /* 0x000fe20000000800 */
[----:B------:R-:W0:Y:S07]  /*0010*/  S2R R2, SR_TID.X ;  /* 0x0000000000027919 */ /* 0x000e2e0000002100 */
[----:B------:R-:W1:Y:S01]  /*0020*/  LDC R16, c[0x0][0x364] ;  /* 0x0000d900ff107b82 */ /* 0x000e620000000800 */
[----:B------:R-:W2:Y:S01]  /*0030*/  LDCU UR6, c[0x0][0x398] ;  /* 0x00007300ff0677ac */ /* 0x000ea20008000800 */
[----:B------:R-:W1:Y:S06]  /*0040*/  S2R R3, SR_TID.Y ;  /* 0x0000000000037919 */ /* 0x000e6c0000002200 */
[----:B------:R-:W0:Y:S08]  /*0050*/  S2UR UR5, SR_CTAID.X ;  /* 0x00000000000579c3 */ /* 0x000e300000002500 */
[----:B------:R-:W0:Y:S08]  /*0060*/  LDC R17, c[0x0][0x360] ;  /* 0x0000d800ff117b82 */ /* 0x000e300000000800 */
[----:B------:R-:W1:Y:S08]  /*0070*/  S2UR UR4, SR_CTAID.Y ;  /* 0x00000000000479c3 */ /* 0x000e700000002600 */
[----:B------:R-:W3:Y:S01]  /*0080*/  LDC R0, c[0x0][0x3a0] ;  /* 0x0000e800ff007b82 */ /* 0x000ee20000000800 */
[----:B0-----:R-:W-:-:S02]  /*0090*/  IMAD R17, R17, UR5, R2 ;  /* 0x0000000511117c24 */ /* 0x001fc4000f8e0202 */
[----:B-1----:R-:W-:-:S03]  /*00a0*/  IMAD R16, R16, UR4, R3 ;  /* 0x0000000410107c24 */ /* 0x002fc6000f8e0203 */
[----:B---3--:R-:W-:-:S04]  /*00b0*/  ISETP.GE.AND P0, PT, R17, R0, PT ;  /* 0x000000001100720c */ /* 0x008fc80003f06270 */
[----:B--2---:R-:W-:-:S13]  /*00c0*/  ISETP.GE.OR P0, PT, R16, UR6, P0 ;  /* 0x0000000610007c0c */ /* 0x004fda0008706670 */
[----:B------:R-:W-:Y:S05]  /*00d0*/  @P0 EXIT ;  /* 0x000000000000094d */ /* 0x000fea0003800000 */
[----:B------:R-:W0:Y:S01]  /*00e0*/  LDCU UR5, c[0x0][0x39c] ;  /* 0x00007380ff0577ac */ /* 0x000e220008000800 */
[----:B------:R-:W-:Y:S01]  /*00f0*/  IMAD.MOV.U32 R22, RZ, RZ, RZ ;  /* 0x000000ffff167224 */ /* 0x000fe200078e00ff */
[----:B------:R-:W1:Y:S01]  /*0100*/  LDCU.64 UR8, c[0x0][0x358] ;  /* 0x00006b00ff0877ac */ /* 0x000e620008000a00 */
[----:B0-----:R-:W-:-:S09]  /*0110*/  UISETP.GE.AND UP0, UPT, UR5, 0x1, UPT ;  /* 0x000000010500788c */ /* 0x001fd2000bf06270 */
[----:B-1----:R-:W-:Y:S05]  /*0120*/  BRA.U !UP0, `(.L_x_0) ;  /* 0x0000001108047547 */ /* 0x002fea000b800000 */
[----:B------:R-:W-:Y:S02]  /*0130*/  UISETP.GE.U32.AND UP0, UPT, UR5, 0x4, UPT ;  /* 0x000000040500788c */ /* 0x000fe4000bf06070 */
[----:B------:R-:W-:Y:S01]  /*0140*/  IMAD R18, R16, UR5, RZ ;  /* 0x0000000510127c24 */ /* 0x000fe2000f8e02ff */
[----:B------:R-:W-:Y:S01]  /*0150*/  ULOP3.LUT UR6, UR5, 0x3, URZ, 0xc0, !UPT ;  /* 0x0000000305067892 */ /* 0x000fe2000f8ec0ff */
[----:B------:R-:W-:Y:S01]  /*0160*/  IMAD.MOV.U32 R22, RZ, RZ, RZ ;  /* 0x000000ffff167224 */ /* 0x000fe200078e00ff */
[----:B------:R-:W-:-:S04]  /*0170*/  UMOV UR4, URZ ;  /* 0x000000ff00047c82 */ /* 0x000fc80008000000 */
[----:B------:R-:W-:Y:S06]  /*0180*/  BRA.U !UP0, `(.L_x_1) ;  /* 0x0000000908207547 */ /* 0x000fec000b800000 */
[----:B------:R-:W0:Y:S01]  /*0190*/  LDC.64 R6, c[0x0][0x380] ;  /* 0x0000e000ff067b82 */ /* 0x000e220000000a00 */
[----:B------:R-:W-:Y:S01]  /*01a0*/  ULOP3.LUT UR4, UR5, 0x7ffffffc, URZ, 0xc0, !UPT ;  /* 0x7ffffffc05047892 */ /* 0x000fe2000f8ec0ff */
[----:B------:R-:W-:Y:S02]  /*01b0*/  IMAD.MOV.U32 R22, RZ, RZ, RZ ;  /* 0x000000ffff167224 */ /* 0x000fe400078e00ff */
[----:B------:R-:W-:Y:S01]  /*01c0*/  IMAD.MOV.U32 R19, RZ, RZ, R17 ;  /* 0x000000ffff137224 */ /* 0x000fe200078e0011 */
[----:B------:R-:W-:-:S03]  /*01d0*/  UIADD3 UR7, UPT, UPT, -UR4, URZ, URZ ;  /* 0x000000ff04077290 */ /* 0x000fc6000fffe1ff */
[----:B------:R-:W1:Y:S08]  /*01e0*/  LDC.64 R2, c[0x0][0x388] ;  /* 0x0000e200ff027b82 */ /* 0x000e700000000a00 */
[----:B------:R-:W2:Y:S01]  /*01f0*/  LDC.64 R4, c[0x3][RZ] ;  /* 0x00c00000ff047b82 */ /* 0x000ea20000000a00 */
[----:B0-----:R-:W-:-:S03]  /*0200*/  IMAD.WIDE.U32 R6, R18, 0x4, R6 ;  /* 0x0000000412067825 */ /* 0x001fc600078e0006 */
[----:B------:R-:W-:-:S05]  /*0210*/  IADD3 R6, P0, PT, R6, 0x8, RZ ;  /* 0x0000000806067810 */ /* 0x000fca0007f1e0ff */
[----:B-1----:R-:W-:-:S08]  /*0220*/  IMAD.X R7, RZ, RZ, R7, P0 ;  /* 0x000000ffff077224 */ /* 0x002fd000000e0607 */
.L_x_2:
[----:B------:R-:W-:Y:S01]  /*0230*/  IMAD.WIDE R8, R19, 0x4, R2 ;  /* 0x0000000413087825 */ /* 0x000fe200078e0202 */
[----:B------:R-:W3:Y:S04]  /*0240*/  LDG.E R23, desc[UR8][R6.64+-0x8] ;  /* 0xfffff80806177981 */ /* 0x000ee8000c1e1900 */
[----:B------:R-:W3:Y:S01]  /*0250*/  LDG.E R28, desc[UR8][R8.64] ;  /* 0x00000008081c7981 */ /* 0x000ee2000c1e1900 */
[----:B------:R-:W-:-:S03]  /*0260*/  IMAD.WIDE R10, R0, 0x4, R8 ;  /* 0x00000004000a7825 */ /* 0x000fc600078e0208 */
[----:B------:R-:W4:Y:S04]  /*0270*/  LDG.E R12, desc[UR8][R6.64+-0x4] ;  /* 0xfffffc08060c7981 */ /* 0x000f28000c1e1900 */
[----:B------:R0:W4:Y:S01]  /*0280*/  LDG.E R13, desc[UR8][R10.64] ;  /* 0x000000080a0d7981 */ /* 0x000122000c1e1900 */
[----:B------:R-:W-:-:S03]  /*0290*/  IMAD.WIDE R24, R0, 0x4, R10 ;  /* 0x0000000400187825 */ /* 0x000fc600078e020a */
[----:B------:R-:W5:Y:S04]  /*02a0*/  LDG.E R14, desc[UR8][R6.64] ;  /* 0x00000008060e7981 */ /* 0x000f68000c1e1900 */
[----:B------:R1:W5:Y:S01]  /*02b0*/  LDG.E R15, desc[UR8][R24.64] ;  /* 0x00000008180f7981 */ /* 0x000362000c1e1900 */
[----:B------:R-:W-:-:S03]  /*02c0*/  IMAD.WIDE R26, R0, 0x4, R24 ;  /* 0x00000004001a7825 */ /* 0x000fc600078e0218 */
[----:B------:R-:W5:Y:S04]  /*02d0*/  LDG.E R20, desc[UR8][R6.64+0x4] ;  /* 0x0000040806147981 */ /* 0x000f68000c1e1900 */
[----:B------:R1:W5:Y:S01]  /*02e0*/  LDG.E R21, desc[UR8][R26.64] ;  /* 0x000000081a157981 */ /* 0x000362000c1e1900 */
[----:B------:R-:W-:-:S04]  /*02f0*/  UIADD3 UR7, UPT, UPT, UR7, 0x4, URZ ;  /* 0x0000000407077890 */ /* 0x000fc8000fffe0ff */
[----:B------:R-:W-:Y:S01]  /*0300*/  UISETP.NE.AND UP0, UPT, UR7, URZ, UPT ;  /* 0x000000ff0700728c */ /* 0x000fe2000bf05270 */
[----:B------:R-:W-:Y:S02]  /*0310*/  IMAD R19, R0, 0x4, R19 ;  /* 0x0000000400137824 */ /* 0x000fe400078e0213 */
[----:B---3--:R-:W-:-:S05]  /*0320*/  IMAD.WIDE.U32 R8, R28, R23, RZ ;  /* 0x000000171c087225 */ /* 0x008fca00078e00ff */
[--C-:B------:R-:W-:Y:S02]  /*0330*/  SHF.R.U32.HI R23, RZ, 0x1f, R9.reuse ;  /* 0x0000001fff177819 */ /* 0x100fe40000011609 */
[----:B------:R-:W-:-:S03]  /*0340*/  SHF.R.U64 R28, R8, 0x1f, R9 ;  /* 0x0000001f081c7819 */ /* 0x000fc60000001209 */
[-C--:B--2---:R-:W-:Y:S02]  /*0350*/  IMAD R23, R23, R5.reuse, RZ ;  /* 0x0000000517177224 */ /* 0x084fe400078e02ff */
[----:B0-----:R-:W-:-:S04]  /*0360*/  IMAD.WIDE.U32 R10, R28, R5, RZ ;  /* 0x000000051c0a7225 */ /* 0x001fc800078e00ff */
[----:B------:R-:W-:-:S05]  /*0370*/  IMAD.IADD R10, R11, 0x1, R23 ;  /* 0x000000010b0a7824 */ /* 0x000fca00078e0217 */
[----:B------:R-:W-:-:S04]  /*0380*/  SHF.R.U32.HI R10, RZ, 0x1, R10 ;  /* 0x00000001ff0a7819 */ /* 0x000fc8000001160a */
[----:B------:R-:W-:-:S05]  /*0390*/  IADD3 R11, P0, PT, RZ, -R10, RZ ;  /* 0x8000000aff0b7210 */ /* 0x000fca0007f1e0ff */
[----:B------:R-:W-:Y:S02]  /*03a0*/  IMAD.X R23, RZ, RZ, -0x1, P0 ;  /* 0xffffffffff177424 */ /* 0x000fe400000e06ff */
[----:B------:R-:W-:-:S04]  /*03b0*/  IMAD.WIDE.U32 R8, R11, R4, R8 ;  /* 0x000000040b087225 */ /* 0x000fc800078e0008 */
[-C--:B------:R-:W-:Y:S01]  /*03c0*/  IMAD R11, R23, R4.reuse, RZ ;  /* 0x00000004170b7224 */ /* 0x080fe200078e02ff */
[----:B------:R-:W-:-:S03]  /*03d0*/  IADD3 R23, P0, PT, R8, -R4, RZ ;  /* 0x8000000408177210 */ /* 0x000fc60007f1e0ff */
[----:B------:R-:W-:Y:S01]  /*03e0*/  IMAD.IADD R9, R9, 0x1, R11 ;  /* 0x0000000109097824 */ /* 0x000fe200078e020b */
[----:B------:R-:W-:Y:S01]  /*03f0*/  ISETP.GE.U32.AND P1, PT, R23, R4, PT ;  /* 0x000000041700720c */ /* 0x000fe20003f26070 */
[----:B----4-:R-:W-:-:S03]  /*0400*/  IMAD.WIDE.U32 R10, R13, R12, RZ ;  /* 0x0000000c0d0a7225 */ /* 0x010fc600078e00ff */
[C---:B-1----:R-:W-:Y:S02]  /*0410*/  IADD3.X R24, PT, PT, R9.reuse, -0x1, RZ, P0, !PT ;  /* 0xffffffff09187810 */ /* 0x042fe400007fe4ff */
[--C-:B------:R-:W-:Y:S02]  /*0420*/  SHF.R.U64 R12, R10, 0x1f, R11.reuse ;  /* 0x0000001f0a0c7819 */ /* 0x100fe4000000120b */
[----:B------:R-:W-:Y:S02]  /*0430*/  ISETP.GE.U32.AND.EX P1, PT, R24, RZ, PT, P1 ;  /* 0x000000ff1800720c */ /* 0x000fe40003f26110 */
[----:B------:R-:W-:Y:S01]  /*0440*/  SHF.R.U32.HI R24, RZ, 0x1f, R11 ;  /* 0x0000001fff187819 */ /* 0x000fe2000001160b */
[-C--:B------:R-:W-:Y:S01]  /*0450*/  IMAD.WIDE.U32 R12, R12, R5.reuse, RZ ;  /* 0x000000050c0c7225 */ /* 0x080fe200078e00ff */
[----:B------:R-:W-:Y:S02]  /*0460*/  ISETP.GE.U32.AND P0, PT, R8, R4, PT ;  /* 0x000000040800720c */ /* 0x000fe40003f06070 */
[----:B------:R-:W-:Y:S01]  /*0470*/  SEL R26, R4, RZ, P1 ;  /* 0x000000ff041a7207 */ /* 0x000fe20000800000 */
[----:B------:R-:W-:Y:S01]  /*0480*/  IMAD R25, R24, R5, RZ ;  /* 0x0000000518197224 */ /* 0x000fe200078e02ff */
[----:B------:R-:W-:-:S03]  /*0490*/  ISETP.GE.U32.AND.EX P0, PT, R9, RZ, PT, P0 ;  /* 0x000000ff0900720c */ /* 0x000fc60003f06100 */
[----:B------:R-:W-:Y:S02]  /*04a0*/  IMAD.IADD R13, R13, 0x1, R25 ;  /* 0x000000010d0d7824 */ /* 0x000fe400078e0219 */
[----:B------:R-:W-:Y:S02]  /*04b0*/  IMAD.IADD R9, R23, 0x1, -R26 ;  /* 0x0000000117097824 */ /* 0x000fe400078e0a1a */
[----:B-----5:R-:W-:Y:S01]  /*04c0*/  IMAD.WIDE.U32 R14, R15, R14, RZ ;  /* 0x0000000e0f0e7225 */ /* 0x020fe200078e00ff */
[----:B------:R-:W-:Y:S02]  /*04d0*/  SHF.R.U32.HI R13, RZ, 0x1, R13 ;  /* 0x00000001ff0d7819 */ /* 0x000fe4000001160d */
[----:B------:R-:W-:Y:S02]  /*04e0*/  SEL R9, R8, R9, !P0 ;  /* 0x0000000908097207 */ /* 0x000fe40004000000 */
[--C-:B------:R-:W-:Y:S02]  /*04f0*/  SHF.R.U32.HI R8, RZ, 0x1f, R15.reuse ;  /* 0x0000001fff087819 */ /* 0x100fe4000001160f */
[----:B------:R-:W-:-:S02]  /*0500*/  SHF.R.U64 R12, R14, 0x1f, R15 ;  /* 0x0000001f0e0c7819 */ /* 0x000fc4000000120f */
[----:B------:R-:W-:Y:S01]  /*0510*/  IADD3 R23, P0, PT, RZ, -R13, RZ ;  /* 0x8000000dff177210 */ /* 0x000fe20007f1e0ff */
[-C--:B------:R-:W-:Y:S02]  /*0520*/  IMAD R27, R8, R5.reuse, RZ ;  /* 0x00000005081b7224 */ /* 0x080fe400078e02ff */
[----:B------:R-:W-:-:S04]  /*0530*/  IMAD.WIDE.U32 R12, R12, R5, RZ ;  /* 0x000000050c0c7225 */ /* 0x000fc800078e00ff */
[----:B------:R-:W-:Y:S02]  /*0540*/  IMAD.X R25, RZ, RZ, -0x1, P0 ;  /* 0xffffffffff197424 */ /* 0x000fe400000e06ff */
[----:B------:R-:W-:Y:S02]  /*0550*/  IMAD.IADD R8, R13, 0x1, R27 ;  /* 0x000000010d087824 */ /* 0x000fe400078e021b */
[----:B------:R-:W-:Y:S01]  /*0560*/  IMAD.WIDE.U32 R10, R23, R4, R10 ;  /* 0x00000004170a7225 */ /* 0x000fe200078e000a */
[----:B------:R-:W-:-:S03]  /*0570*/  IADD3 R9, P1, PT, R22, R9, RZ ;  /* 0x0000000916097210 */ /* 0x000fc60007f3e0ff */
[-C--:B------:R-:W-:Y:S01]  /*0580*/  IMAD R13, R25, R4.reuse, RZ ;  /* 0x00000004190d7224 */ /* 0x080fe200078e02ff */
[----:B------:R-:W-:Y:S01]  /*0590*/  IADD3 R23, P4, PT, R10, -R4, RZ ;  /* 0x800000040a177210 */ /* 0x000fe20007f9e0ff */
[----:B------:R-:W-:Y:S01]  /*05a0*/  IMAD.WIDE.U32 R20, R21, R20, RZ ;  /* 0x0000001415147225 */ /* 0x000fe200078e00ff */
[----:B------:R-:W-:-:S03]  /*05b0*/  SHF.R.U32.HI R8, RZ, 0x1, R8 ;  /* 0x00000001ff087819 */ /* 0x000fc60000011608 */
[----:B------:R-:W-:Y:S01]  /*05c0*/  IMAD.IADD R11, R11, 0x1, R13 ;  /* 0x000000010b0b7824 */ /* 0x000fe200078e020d */
[-C--:B------:R-:W-:Y:S01]  /*05d0*/  ISETP.GE.U32.AND P0, PT, R9, R4.reuse, PT ;  /* 0x000000040900720c */ /* 0x080fe20003f06070 */
[----:B------:R-:W-:Y:S01]  /*05e0*/  IMAD.X R12, RZ, RZ, RZ, P1 ;  /* 0x000000ffff0c7224 */ /* 0x000fe200008e06ff */
[----:B------:R-:W-:Y:S02]  /*05f0*/  ISETP.GE.U32.AND P1, PT, R23, R4, PT ;  /* 0x000000041700720c */ /* 0x000fe40003f26070 */
[----:B------:R-:W-:Y:S02]  /*0600*/  IADD3.X R22, PT, PT, R11, -0x1, RZ, P4, !PT ;  /* 0xffffffff0b167810 */ /* 0x000fe400027fe4ff */
[----:B------:R-:W-:Y:S02]  /*0610*/  IADD3 R13, P3, PT, RZ, -R8, RZ ;  /* 0x80000008ff0d7210 */ /* 0x000fe40007f7e0ff */
[----:B------:R-:W-:Y:S02]  /*0620*/  SHF.R.U32.HI R8, RZ, 0x1f, R21 ;  /* 0x0000001fff087819 */ /* 0x000fe40000011615 */
[----:B------:R-:W-:-:S02]  /*0630*/  ISETP.GE.U32.AND.EX P0, PT, R12, RZ, PT, P0 ;  /* 0x000000ff0c00720c */ /* 0x000fc40003f06100 */
[----:B------:R-:W-:Y:S02]  /*0640*/  ISETP.GE.U32.AND.EX P1, PT, R22, RZ, PT, P1 ;  /* 0x000000ff1600720c */ /* 0x000fe40003f26110 */
[----:B------:R-:W-:Y:S01]  /*0650*/  SHF.R.U64 R12, R20, 0x1f, R21 ;  /* 0x0000001f140c7819 */ /* 0x000fe20000001215 */
[-C--:B------:R-:W-:Y:S01]  /*0660*/  IMAD R25, R8, R5.reuse, RZ ;  /* 0x0000000508197224 */ /* 0x080fe200078e02ff */
[-C--:B------:R-:W-:Y:S01]  /*0670*/  ISETP.GE.U32.AND P2, PT, R10, R4.reuse, PT ;  /* 0x000000040a00720c */ /* 0x080fe20003f46070 */
[----:B------:R-:W-:Y:S01]  /*0680*/  IMAD.WIDE.U32 R14, R13, R4, R14 ;  /* 0x000000040d0e7225 */ /* 0x000fe200078e000e */
[----:B------:R-:W-:Y:S02]  /*0690*/  SEL R8, R4, RZ, P1 ;  /* 0x000000ff04087207 */ /* 0x000fe40000800000 */
[----:B------:R-:W-:Y:S01]  /*06a0*/  ISETP.GE.U32.AND.EX P2, PT, R11, RZ, PT, P2 ;  /* 0x000000ff0b00720c */ /* 0x000fe20003f46120 */
[----:B------:R-:W-:Y:S01]  /*06b0*/  IMAD.WIDE.U32 R12, R12, R5, RZ ;  /* 0x000000050c0c7225 */ /* 0x000fe200078e00ff */
[----:B------:R-:W-:-:S03]  /*06c0*/  SEL R22, R4, RZ, P0 ;  /* 0x000000ff04167207 */ /* 0x000fc60000000000 */
[----:B------:R-:W-:Y:S02]  /*06d0*/  IMAD.X R11, RZ, RZ, -0x1, P3 ;  /* 0xffffffffff0b7424 */ /* 0x000fe400018e06ff */
[----:B------:R-:W-:Y:S02]  /*06e0*/  IMAD.IADD R23, R23, 0x1, -R8 ;  /* 0x0000000117177824 */ /* 0x000fe400078e0a08 */
[----:B------:R-:W-:Y:S02]  /*06f0*/  IMAD.IADD R12, R13, 0x1, R25 ;  /* 0x000000010d0c7824 */ /* 0x000fe400078e0219 */
[-C--:B------:R-:W-:Y:S01]  /*0700*/  IMAD R11, R11, R4.reuse, RZ ;  /* 0x000000040b0b7224 */ /* 0x080fe200078e02ff */
[----:B------:R-:W-:Y:S01]  /*0710*/  SEL R13, R10, R23, !P2 ;  /* 0x000000170a0d7207 */ /* 0x000fe20005000000 */
[----:B------:R-:W-:Y:S01]  /*0720*/  IMAD.IADD R22, R9, 0x1, -R22 ;  /* 0x0000000109167824 */ /* 0x000fe200078e0a16 */
[----:B------:R-:W-:Y:S01]  /*0730*/  SHF.R.U32.HI R10, RZ, 0x1, R12 ;  /* 0x00000001ff0a7819 */ /* 0x000fe2000001160c */
[----:B------:R-:W-:Y:S01]  /*0740*/  IMAD.IADD R8, R15, 0x1, R11 ;  /* 0x000000010f087824 */ /* 0x000fe200078e020b */
[----:B------:R-:W-:-:S02]  /*0750*/  IADD3 R9, P0, PT, R14, -R4, RZ ;  /* 0x800000040e097210 */ /* 0x000fc40007f1e0ff */
[----:B------:R-:W-:Y:S02]  /*0760*/  IADD3 R13, P3, PT, R13, R22, RZ ;  /* 0x000000160d0d7210 */ /* 0x000fe40007f7e0ff */
[----:B------:R-:W-:Y:S02]  /*0770*/  IADD3 R11, P2, PT, RZ, -R10, RZ ;  /* 0x8000000aff0b7210 */ /* 0x000fe40007f5e0ff */
[-C--:B------:R-:W-:Y:S02]  /*0780*/  ISETP.GE.U32.AND P1, PT, R9, R4.reuse, PT ;  /* 0x000000040900720c */ /* 0x080fe40003f26070 */
[----:B------:R-:W-:Y:S01]  /*0790*/  IADD3.X R10, PT, PT, R8, -0x1, RZ, P0, !PT ;  /* 0xffffffff080a7810 */ /* 0x000fe200007fe4ff */
[----:B------:R-:W-:Y:S01]  /*07a0*/  IMAD.X R12, RZ, RZ, RZ, P3 ;  /* 0x000000ffff0c7224 */ /* 0x000fe200018e06ff */
[----:B------:R-:W-:Y:S02]  /*07b0*/  ISETP.GE.U32.AND P0, PT, R13, R4, PT ;  /* 0x000000040d00720c */ /* 0x000fe40003f06070 */
[----:B------:R-:W-:Y:S01]  /*07c0*/  ISETP.GE.U32.AND.EX P1, PT, R10, RZ, PT, P1 ;  /* 0x000000ff0a00720c */ /* 0x000fe20003f26110 */
[----:B------:R-:W-:Y:S01]  /*07d0*/  IMAD.X R15, RZ, RZ, -0x1, P2 ;  /* 0xffffffffff0f7424 */ /* 0x000fe200010e06ff */
[----:B------:R-:W-:-:S02]  /*07e0*/  ISETP.GE.U32.AND.EX P0, PT, R12, RZ, PT, P0 ;  /* 0x000000ff0c00720c */ /* 0x000fc40003f06100 */
[----:B------:R-:W-:Y:S02]  /*07f0*/  SEL R10, R4, RZ, P1 ;  /* 0x000000ff040a7207 */ /* 0x000fe40000800000 */
[-C--:B------:R-:W-:Y:S01]  /*0800*/  ISETP.GE.U32.AND P2, PT, R14, R4.reuse, PT ;  /* 0x000000040e00720c */ /* 0x080fe20003f46070 */
[-C--:B------:R-:W-:Y:S01]  /*0810*/  IMAD.WIDE.U32 R20, R11, R4.reuse, R20 ;  /* 0x000000040b147225 */ /* 0x080fe200078e0014 */
[----:B------:R-:W-:Y:S02]  /*0820*/  SEL R12, R4, RZ, P0 ;  /* 0x000000ff040c7207 */ /* 0x000fe40000000000 */
[----:B------:R-:W-:Y:S01]  /*0830*/  ISETP.GE.U32.AND.EX P0, PT, R8, RZ, PT, P2 ;  /* 0x000000ff0800720c */ /* 0x000fe20003f06120 */
[-C--:B------:R-:W-:Y:S02]  /*0840*/  IMAD R15, R15, R4.reuse, RZ ;  /* 0x000000040f0f7224 */ /* 0x080fe400078e02ff */
[----:B------:R-:W-:Y:S01]  /*0850*/  IMAD.IADD R11, R9, 0x1, -R10 ;  /* 0x00000001090b7824 */ /* 0x000fe200078e0a0a */
[----:B------:R-:W-:Y:S01]  /*0860*/  IADD3 R8, P1, PT, R20, -R4, RZ ;  /* 0x8000000414087210 */ /* 0x000fe20007f3e0ff */
[----:B------:R-:W-:-:S02]  /*0870*/  IMAD.IADD R12, R13, 0x1, -R12 ;  /* 0x000000010d0c7824 */ /* 0x000fc400078e0a0c */
[----:B------:R-:W-:Y:S01]  /*0880*/  IMAD.IADD R10, R21, 0x1, R15 ;  /* 0x00000001150a7824 */ /* 0x000fe200078e020f */
[----:B------:R-:W-:Y:S02]  /*0890*/  SEL R11, R14, R11, !P0 ;  /* 0x0000000b0e0b7207 */ /* 0x000fe40004000000 */
[----:B------:R-:W-:Y:S02]  /*08a0*/  ISETP.GE.U32.AND P0, PT, R8, R4, PT ;  /* 0x000000040800720c */ /* 0x000fe40003f06070 */
[----:B------:R-:W-:Y:S02]  /*08b0*/  IADD3.X R9, PT, PT, R10, -0x1, RZ, P1, !PT ;  /* 0xffffffff0a097810 */ /* 0x000fe40000ffe4ff */
[----:B------:R-:W-:Y:S02]  /*08c0*/  IADD3 R11, P2, PT, R11, R12, RZ ;  /* 0x0000000c0b0b7210 */ /* 0x000fe40007f5e0ff */
[----:B------:R-:W-:Y:S02]  /*08d0*/  ISETP.GE.U32.AND.EX P0, PT, R9, RZ, PT, P0 ;  /* 0x000000ff0900720c */ /* 0x000fe40003f06100 */
[----:B------:R-:W-:Y:S01]  /*08e0*/  ISETP.GE.U32.AND P1, PT, R11, R4, PT ;  /* 0x000000040b00720c */ /* 0x000fe20003f26070 */
[----:B------:R-:W-:Y:S01]  /*08f0*/  IMAD.X R12, RZ, RZ, RZ, P2 ;  /* 0x000000ffff0c7224 */ /* 0x000fe200010e06ff */
[----:B------:R-:W-:-:S02]  /*0900*/  SEL R9, R4, RZ, P0 ;  /* 0x000000ff04097207 */ /* 0x000fc40000000000 */
[----:B------:R-:W-:Y:S02]  /*0910*/  ISETP.GE.U32.AND P2, PT, R20, R4, PT ;  /* 0x000000041400720c */ /* 0x000fe40003f46070 */
[----:B------:R-:W-:Y:S01]  /*0920*/  ISETP.GE.U32.AND.EX P0, PT, R12, RZ, PT, P1 ;  /* 0x000000ff0c00720c */ /* 0x000fe20003f06110 */
[----:B------:R-:W-:Y:S01]  /*0930*/  IMAD.IADD R9, R8, 0x1, -R9 ;  /* 0x0000000108097824 */ /* 0x000fe200078e0a09 */
[----:B------:R-:W-:Y:S02]  /*0940*/  ISETP.GE.U32.AND.EX P1, PT, R10, RZ, PT, P2 ;  /* 0x000000ff0a00720c */ /* 0x000fe40003f26120 */
[----:B------:R-:W-:Y:S02]  /*0950*/  SEL R8, R4, RZ, P0 ;  /* 0x000000ff04087207 */ /* 0x000fe40000000000 */
[----:B------:R-:W-:-:S03]  /*0960*/  SEL R9, R20, R9, !P1 ;  /* 0x0000000914097207 */ /* 0x000fc60004800000 */
[----:B------:R-:W-:-:S05]  /*0970*/  IMAD.IADD R8, R11, 0x1, -R8 ;  /* 0x000000010b087824 */ /* 0x000fca00078e0a08 */
[----:B------:R-:W-:-:S04]  /*0980*/  IADD3 R9, P1, PT, R9, R8, RZ ;  /* 0x0000000809097210 */ /* 0x000fc80007f3e0ff */
[----:B------:R-:W-:Y:S01]  /*0990*/  ISETP.GE.U32.AND P0, PT, R9, R4, PT ;  /* 0x000000040900720c */ /* 0x000fe20003f06070 */
[----:B------:R-:W-:Y:S01]  /*09a0*/  IMAD.X R8, RZ, RZ, RZ, P1 ;  /* 0x000000ffff087224 */ /* 0x000fe200008e06ff */
[----:B------:R-:W-:-:S04]  /*09b0*/  IADD3 R6, P1, PT, R6, 0x10, RZ ;  /* 0x0000001006067810 */ /* 0x000fc80007f3e0ff */
[----:B------:R-:W-:-:S04]  /*09c0*/  ISETP.GE.U32.AND.EX P0, PT, R8, RZ, PT, P0 ;  /* 0x000000ff0800720c */ /* 0x000fc80003f06100 */
[----:B------:R-:W-:Y:S01]  /*09d0*/  SEL R22, R4, RZ, P0 ;  /* 0x000000ff04167207 */ /* 0x000fe20000000000 */
[----:B------:R-:W-:-:S04]  /*09e0*/  IMAD.X R7, RZ, RZ, R7, P1 ;  /* 0x000000ffff077224 */ /* 0x000fc800008e0607 */
[----:B------:R-:W-:Y:S01]  /*09f0*/  IMAD.IADD R22, R9, 0x1, -R22 ;  /* 0x0000000109167824 */ /* 0x000fe200078e0a16 */
[----:B------:R-:W-:Y:S06]  /*0a00*/  BRA.U UP0, `(.L_x_2) ;  /* 0xfffffff900087547 */ /* 0x000fec000b83ffff */
.L_x_1:
[----:B------:R-:W-:-:S09]  /*0a10*/  UISETP.NE.AND UP0, UPT, UR6, URZ, UPT ;  /* 0x000000ff0600728c */ /* 0x000fd2000bf05270 */
[----:B------:R-:W-:Y:S05]  /*0a20*/  BRA.U !UP0, `(.L_x_0) ;  /* 0x0000000508c47547 */ /* 0x000fea000b800000 */
[----:B------:R-:W-:Y:S02]  /*0a30*/  UISETP.NE.AND UP0, UPT, UR6, 0x1, UPT ;  /* 0x000000010600788c */ /* 0x000fe4000bf05270 */
[----:B------:R-:W-:-:S04]  /*0a40*/  ULOP3.LUT UR5, UR5, 0x1, URZ, 0xc0, !UPT ;  /* 0x0000000105057892 */ /* 0x000fc8000f8ec0ff */
[----:B------:R-:W-:-:S03]  /*0a50*/  UISETP.NE.U32.AND UP1, UPT, UR5, 0x1, UPT ;  /* 0x000000010500788c */ /* 0x000fc6000bf25070 */
[----:B------:R-:W-:Y:S08]  /*0a60*/  BRA.U !UP0, `(.L_x_3) ;  /* 0x0000000508207547 */ /* 0x000ff0000b800000 */
[----:B------:R-:W0:Y:S01]  /*0a70*/  LDC.64 R4, c[0x0][0x380] ;  /* 0x0000e000ff047b82 */ /* 0x000e220000000a00 */
[----:B------:R-:W-:Y:S01]  /*0a80*/  VIADD R3, R18, UR4 ;  /* 0x0000000412037c36 */ /* 0x000fe20008000000 */
[----:B------:R-:W1:Y:S01]  /*0a90*/  LDCU.64 UR6, c[0x0][0x380] ;  /* 0x00007000ff0677ac */ /* 0x000e620008000a00 */
[----:B------:R-:W-:-:S05]  /*0aa0*/  IMAD R7, R0, UR4, R17 ;  /* 0x0000000400077c24 */ /* 0x000fca000f8e0211 */
[----:B------:R-:W2:Y:S01]  /*0ab0*/  LDC.64 R8, c[0x0][0x388] ;  /* 0x0000e200ff087b82 */ /* 0x000ea20000000a00 */
[----:B------:R-:W-:Y:S01]  /*0ac0*/  IADD3 R2, P0, PT, R18, UR4, RZ ;  /* 0x0000000412027c10 */ /* 0x000fe2000ff1e0ff */
[----:B0-----:R-:W-:-:S06]  /*0ad0*/  IMAD.WIDE.U32 R4, R3, 0x4, R4 ;  /* 0x0000000403047825 */ /* 0x001fcc00078e0004 */
[----:B------:R-:W3:Y:S01]  /*0ae0*/  LDG.E R4, desc[UR8][R4.64] ;  /* 0x0000000804047981 */ /* 0x000ee2000c1e1900 */
[----:B--2---:R-:W-:-:S05]  /*0af0*/  IMAD.WIDE R8, R7, 0x4, R8 ;  /* 0x0000000407087825 */ /* 0x004fca00078e0208 */
[----:B------:R-:W3:Y:S01]  /*0b00*/  LDG.E R7, desc[UR8][R8.64] ;  /* 0x0000000808077981 */ /* 0x000ee2000c1e1900 */
[----:B------:R-:W-:Y:S01]  /*0b10*/  IMAD.X R3, RZ, RZ, RZ, P0 ;  /* 0x000000ffff037224 */ /* 0x000fe200000e06ff */
[----:B-1----:R-:W-:Y:S01]  /*0b20*/  LEA R12, P0, R2, UR6, 0x2 ;  /* 0x00000006020c7c11 */ /* 0x002fe2000f8010ff */
[----:B------:R-:W-:-:S03]  /*0b30*/  IMAD.WIDE R10, R0, 0x4, R8 ;  /* 0x00000004000a7825 */ /* 0x000fc600078e0208 */
[----:B------:R-:W-:Y:S02]  /*0b40*/  LEA.HI.X R13, R2, UR7, R3, 0x2, P0 ;  /* 0x00000007020d7c11 */ /* 0x000fe400080f1403 */
[----:B------:R-:W0:Y:S01]  /*0b50*/  LDC.64 R2, c[0x3][RZ] ;  /* 0x00c00000ff027b82 */ /* 0x000e220000000a00 */
[----:B------:R-:W2:Y:S04]  /*0b60*/  LDG.E R11, desc[UR8][R10.64] ;  /* 0x000000080a0b7981 */ /* 0x000ea8000c1e1900 */
[----:B------:R-:W2:Y:S01]  /*0b70*/  LDG.E R12, desc[UR8][R12.64+0x4] ;  /* 0x000004080c0c7981 */ /* 0x000ea2000c1e1900 */
[----:B------:R-:W-:Y:S01]  /*0b80*/  UIADD3 UR4, UPT, UPT, UR4, 0x2, URZ ;  /* 0x0000000204047890 */ /* 0x000fe2000fffe0ff */
[----:B---3--:R-:W-:-:S05]  /*0b90*/  IMAD.WIDE.U32 R6, R7, R4, RZ ;  /* 0x0000000407067225 */ /* 0x008fca00078e00ff */
[--C-:B------:R-:W-:Y:S02]  /*0ba0*/  SHF.R.U32.HI R14, RZ, 0x1f, R7.reuse ;  /* 0x0000001fff0e7819 */ /* 0x100fe40000011607 */
[----:B------:R-:W-:-:S03]  /*0bb0*/  SHF.R.U64 R4, R6, 0x1f, R7 ;  /* 0x0000001f06047819 */ /* 0x000fc60000001207 */
[-C--:B0-----:R-:W-:Y:S02]  /*0bc0*/  IMAD R9, R14, R3.reuse, RZ ;  /* 0x000000030e097224 */ /* 0x081fe400078e02ff */
[----:B------:R-:W-:-:S04]  /*0bd0*/  IMAD.WIDE.U32 R4, R4, R3, RZ ;  /* 0x0000000304047225 */ /* 0x000fc800078e00ff */
[----:B------:R-:W-:Y:S02]  /*0be0*/  IMAD.IADD R8, R5, 0x1, R9 ;  /* 0x0000000105087824 */ /* 0x000fe400078e0209 */
[----:B--2---:R-:W-:-:S03]  /*0bf0*/  IMAD.WIDE.U32 R4, R11, R12, RZ ;  /* 0x0000000c0b047225 */ /* 0x004fc600078e00ff */
[----:B------:R-:W-:-:S04]  /*0c00*/  SHF.R.U32.HI R8, RZ, 0x1, R8 ;  /* 0x00000001ff087819 */ /* 0x000fc80000011608 */
[----:B------:R-:W-:Y:S02]  /*0c10*/  IADD3 R11, P0, PT, RZ, -R8, RZ ;  /* 0x80000008ff0b7210 */ /* 0x000fe40007f1e0ff */
[--C-:B------:R-:W-:Y:S02]  /*0c20*/  SHF.R.U32.HI R12, RZ, 0x1f, R5.reuse ;  /* 0x0000001fff0c7819 */ /* 0x100fe40000011605 */
[----:B------:R-:W-:Y:S01]  /*0c30*/  SHF.R.U64 R8, R4, 0x1f, R5 ;  /* 0x0000001f04087819 */ /* 0x000fe20000001205 */
[----:B------:R-:W-:Y:S02]  /*0c40*/  IMAD.X R13, RZ, RZ, -0x1, P0 ;  /* 0xffffffffff0d7424 */ /* 0x000fe400000e06ff */
[----:B------:R-:W-:-:S04]  /*0c50*/  IMAD.WIDE.U32 R6, R11, R2, R6 ;  /* 0x000000020b067225 */ /* 0x000fc800078e0006 */
[-C--:B------:R-:W-:Y:S02]  /*0c60*/  IMAD R15, R12, R3.reuse, RZ ;  /* 0x000000030c0f7224 */ /* 0x080fe400078e02ff */
[----:B------:R-:W-:-:S04]  /*0c70*/  IMAD.WIDE.U32 R8, R8, R3, RZ ;  /* 0x0000000308087225 */ /* 0x000fc800078e00ff */
[-C--:B------:R-:W-:Y:S01]  /*0c80*/  IMAD R11, R13, R2.reuse, RZ ;  /* 0x000000020d0b7224 */ /* 0x080fe200078e02ff */
[-C--:B------:R-:W-:Y:S01]  /*0c90*/  IADD3 R8, P1, PT, R6, -R2.reuse, RZ ;  /* 0x8000000206087210 */ /* 0x080fe20007f3e0ff */
[----:B------:R-:W-:Y:S02]  /*0ca0*/  IMAD.IADD R3, R9, 0x1, R15 ;  /* 0x0000000109037824 */ /* 0x000fe400078e020f */
[----:B------:R-:W-:Y:S01]  /*0cb0*/  IMAD.IADD R7, R7, 0x1, R11 ;  /* 0x0000000107077824 */ /* 0x000fe200078e020b */
[----:B------:R-:W-:Y:S02]  /*0cc0*/  ISETP.GE.U32.AND P0, PT, R8, R2, PT ;  /* 0x000000020800720c */ /* 0x000fe40003f06070 */
[----:B------:R-:W-:Y:S02]  /*0cd0*/  SHF.R.U32.HI R3, RZ, 0x1, R3 ;  /* 0x00000001ff037819 */ /* 0x000fe40000011603 */
[----:B------:R-:W-:Y:S02]  /*0ce0*/  IADD3.X R10, PT, PT, R7, -0x1, RZ, P1, !PT ;  /* 0xffffffff070a7810 */ /* 0x000fe40000ffe4ff */
[----:B------:R-:W-:-:S02]  /*0cf0*/  IADD3 R9, P1, PT, RZ, -R3, RZ ;  /* 0x80000003ff097210 */ /* 0x000fc40007f3e0ff */
[----:B------:R-:W-:-:S03]  /*0d00*/  ISETP.GE.U32.AND.EX P0, PT, R10, RZ, PT, P0 ;  /* 0x000000ff0a00720c */ /* 0x000fc60003f06100 */
[----:B------:R-:W-:Y:S01]  /*0d10*/  IMAD.X R11, RZ, RZ, -0x1, P1 ;  /* 0xffffffffff0b7424 */ /* 0x000fe200008e06ff */
[----:B------:R-:W-:Y:S02]  /*0d20*/  SEL R3, R2, RZ, P0 ;  /* 0x000000ff02037207 */ /* 0x000fe40000000000 */
[-C--:B------:R-:W-:Y:S01]  /*0d30*/  ISETP.GE.U32.AND P1, PT, R6, R2.reuse, PT ;  /* 0x000000020600720c */ /* 0x080fe20003f26070 */
[----:B------:R-:W-:-:S03]  /*0d40*/  IMAD.WIDE.U32 R4, R9, R2, R4 ;  /* 0x0000000209047225 */ /* 0x000fc600078e0004 */
[----:B------:R-:W-:Y:S01]  /*0d50*/  ISETP.GE.U32.AND.EX P0, PT, R7, RZ, PT, P1 ;  /* 0x000000ff0700720c */ /* 0x000fe20003f06110 */
[-C--:B------:R-:W-:Y:S02]  /*0d60*/  IMAD R9, R11, R2.reuse, RZ ;  /* 0x000000020b097224 */ /* 0x080fe400078e02ff */
[----:B------:R-:W-:Y:S01]  /*0d70*/  IMAD.IADD R3, R8, 0x1, -R3 ;  /* 0x0000000108037824 */ /* 0x000fe200078e0a03 */
[----:B------:R-:W-:Y:S01]  /*0d80*/  IADD3 R7, P1, PT, R4, -R2, RZ ;  /* 0x8000000204077210 */ /* 0x000fe20007f3e0ff */
[----:B------:R-:W-:-:S03]  /*0d90*/  IMAD.IADD R5, R5, 0x1, R9 ;  /* 0x0000000105057824 */ /* 0x000fc600078e0209 */
        /* <DEDUP_REMOVED lines=17> */
[----:B------:R-:W-:-:S05]  /*0eb0*/  IMAD.X R4, RZ, RZ, RZ, P1 ;  /* 0x000000ffff047224 */ /* 0x000fca00008e06ff */
[----:B------:R-:W-:-:S04]  /*0ec0*/  ISETP.GE.U32.AND.EX P0, PT, R4, RZ, PT, P0 ;  /* 0x000000ff0400720c */ /* 0x000fc80003f06100 */
[----:B------:R-:W-:-:S05]  /*0ed0*/  SEL R2, R2, RZ, P0 ;  /* 0x000000ff02027207 */ /* 0x000fca0000000000 */
[----:B------:R-:W-:-:S07]  /*0ee0*/  IMAD.IADD R22, R3, 0x1, -R2 ;  /* 0x0000000103167824 */ /* 0x000fce00078e0a02 */
.L_x_3:
[----:B------:R-:W-:Y:S05]  /*0ef0*/  BRA.U UP1, `(.L_x_0) ;  /* 0x0000000101907547 */ /* 0x000fea000b800000 */
[----:B------:R-:W0:Y:S01]  /*0f00*/  LDC.64 R4, c[0x0][0x380] ;  /* 0x0000e000ff047b82 */ /* 0x000e220000000a00 */
[----:B------:R-:W-:Y:S02]  /*0f10*/  VIADD R3, R18, UR4 ;  /* 0x0000000412037c36 */ /* 0x000fe40008000000 */
[----:B------:R-:W-:-:S05]  /*0f20*/  IMAD R9, R0, UR4, R17 ;  /* 0x0000000400097c24 */ /* 0x000fca000f8e0211 */
[----:B------:R-:W1:Y:S01]  /*0f30*/  LDC.64 R6, c[0x0][0x388] ;  /* 0x0000e200ff067b82 */ /* 0x000e620000000a00 */
[----:B0-----:R-:W-:-:S07]  /*0f40*/  IMAD.WIDE.U32 R4, R3, 0x4, R4 ;  /* 0x0000000403047825 */ /* 0x001fce00078e0004 */
[----:B------:R-:W0:Y:S01]  /*0f50*/  LDC.64 R2, c[0x3][RZ] ;  /* 0x00c00000ff027b82 */ /* 0x000e220000000a00 */
[----:B------:R-:W2:Y:S01]  /*0f60*/  LDG.E R4, desc[UR8][R4.64] ;  /* 0x0000000804047981 */ /* 0x000ea2000c1e1900 */
[----:B-1----:R-:W-:-:S06]  /*0f70*/  IMAD.WIDE R6, R9, 0x4, R6 ;  /* 0x0000000409067825 */ /* 0x002fcc00078e0206 */
[----:B------:R-:W2:Y:S02]  /*0f80*/  LDG.E R7, desc[UR8][R6.64] ;  /* 0x0000000806077981 */ /* 0x000ea4000c1e1900 */
[----:B--2---:R-:W-:-:S05]  /*0f90*/  IMAD.WIDE.U32 R8, R7, R4, RZ ;  /* 0x0000000407087225 */ /* 0x004fca00078e00ff */
[--C-:B------:R-:W-:Y:S02]  /*0fa0*/  SHF.R.U32.HI R12, RZ, 0x1f, R9.reuse ;  /* 0x0000001fff0c7819 */ /* 0x100fe40000011609 */
[----:B------:R-:W-:-:S03]  /*0fb0*/  SHF.R.U64 R10, R8, 0x1f, R9 ;  /* 0x0000001f080a7819 */ /* 0x000fc60000001209 */
[-C--:B0-----:R-:W-:Y:S02]  /*0fc0*/  IMAD R13, R12, R3.reuse, RZ ;  /* 0x000000030c0d7224 */ /* 0x081fe400078e02ff */
[----:B------:R-:W-:-:S04]  /*0fd0*/  IMAD.WIDE.U32 R10, R10, R3, RZ ;  /* 0x000000030a0a7225 */ /* 0x000fc800078e00ff */
        /* <DEDUP_REMOVED lines=8> */
[----:B------:R-:W-:-:S04]  /*1060*/  ISETP.GE.U32.AND P0, PT, R4, R2, PT ;  /* 0x000000020400720c */ /* 0x000fc80003f06070 */
[----:B------:R-:W-:-:S04]  /*1070*/  IADD3.X R3, PT, PT, R5, -0x1, RZ, P1, !PT ;  /* 0xffffffff05037810 */ /* 0x000fc80000ffe4ff */
[----:B------:R-:W-:Y:S02]  /*1080*/  ISETP.GE.U32.AND.EX P0, PT, R3, RZ, PT, P0 ;  /* 0x000000ff0300720c */ /* 0x000fe40003f06100 */
[----:B------:R-:W-:Y:S02]  /*1090*/  ISETP.GE.U32.AND P1, PT, R8, R2, PT ;  /* 0x000000020800720c */ /* 0x000fe40003f26070 */
[----:B------:R-:W-:Y:S02]  /*10a0*/  SEL R3, R2, RZ, P0 ;  /* 0x000000ff02037207 */ /* 0x000fe40000000000 */
[----:B------:R-:W-:-:S03]  /*10b0*/  ISETP.GE.U32.AND.EX P0, PT, R5, RZ, PT, P1 ;  /* 0x000000ff0500720c */ /* 0x000fc60003f06110 */
[----:B------:R-:W-:-:S05]  /*10c0*/  IMAD.IADD R3, R4, 0x1, -R3 ;  /* 0x0000000104037824 */ /* 0x000fca00078e0a03 */
[----:B------:R-:W-:-:S04]  /*10d0*/  SEL R3, R8, R3, !P0 ;  /* 0x0000000308037207 */ /* 0x000fc80004000000 */
[----:B------:R-:W-:-:S04]  /*10e0*/  IADD3 R3, P1, PT, R3, R22, RZ ;  /* 0x0000001603037210 */ /* 0x000fc80007f3e0ff */
[----:B------:R-:W-:Y:S01]  /*10f0*/  ISETP.GE.U32.AND P0, PT, R3, R2, PT ;  /* 0x000000020300720c */ /* 0x000fe20003f06070 */
[----:B------:R-:W-:-:S05]  /*1100*/  IMAD.X R4, RZ, RZ, RZ, P1 ;  /* 0x000000ffff047224 */ /* 0x000fca00008e06ff */
[----:B------:R-:W-:-:S04]  /*1110*/  ISETP.GE.U32.AND.EX P0, PT, R4, RZ, PT, P0 ;  /* 0x000000ff0400720c */ /* 0x000fc80003f06100 */
[----:B------:R-:W-:-:S05]  /*1120*/  SEL R2, R2, RZ, P0 ;  /* 0x000000ff02027207 */ /* 0x000fca0000000000 */
[----:B------:R-:W-:-:S07]  /*1130*/  IMAD.IADD R22, R3, 0x1, -R2 ;  /* 0x0000000103167824 */ /* 0x000fce00078e0a02 */
.L_x_0:
[----:B------:R-:W0:Y:S01]  /*1140*/  LDC.64 R2, c[0x0][0x390] ;  /* 0x0000e400ff027b82 */ /* 0x000e220000000a00 */
[----:B------:R-:W-:-:S04]  /*1150*/  IMAD R17, R16, R0, R17 ;  /* 0x0000000010117224 */ /* 0x000fc800078e0211 */
[----:B0-----:R-:W-:-:S05]  /*1160*/  IMAD.WIDE R2, R17, 0x4, R2 ;  /* 0x0000000411027825 */ /* 0x001fca00078e0202 */
[----:B------:R-:W-:Y:S01]  /*1170*/  STG.E desc[UR8][R2.64], R22 ;  /* 0x0000001602007986 */ /* 0x000fe2000c101908 */
[----:B------:R-:W-:Y:S05]  /*1180*/  EXIT ;  /* 0x000000000000794d */ /* 0x000fea0003800000 */
.L_x_4:
[----:B------:R-:W-:-:S00]  /*1190*/  BRA `(.L_x_4) ;  /* 0xfffffffc00fc7947 */ /* 0x000fc0000383ffff */
[----:B------:R-:W-:-:S00]  /*11a0*/  NOP ;  /* 0x0000000000007918 */ /* 0x000fc00000000000 */
        /* <DEDUP_REMOVED lines=13> */
.L_x_28:


//--------------------- .text._Z20fp_poly_eval_barrettPKjiS0_Pji --------------------------
	.section	.text._Z20fp_poly_eval_barrettPKjiS0_Pji,"ax",@progbits
	.align	128
        .global         _Z20fp_poly_eval_barrettPKjiS0_Pji
        .type           _Z20fp_poly_eval_barrettPKjiS0_Pji,@function
        .size           _Z20fp_poly_eval_barrettPKjiS0_Pji,(.L_x_29 - _Z20fp_poly_eval_barrettPKjiS0_Pji)
        .other          _Z20fp_poly_eval_barrettPKjiS0_Pji,@"STO_CUDA_ENTRY STV_DEFAULT"
_Z20fp_poly_eval_barrettPKjiS0_Pji:
.text._Z20fp_poly_eval_barrettPKjiS0_Pji:
[----:B------:R-:W-:Y:S01]  /*0000*/  LDC R1, c[0x0][0x37c] ;  /* 0x0000df00ff017b82 */ /* 0x000fe20000000800 */
[----:B------:R-:W0:Y:S07]  /*0010*/  S2R R3, SR_TID.X ;  /* 0x0000000000037919 */ /* 0x000e2e0000002100 */
[----:B------:R-:W0:Y:S01]  /*0020*/  S2UR UR4, SR_CTAID.X ;  /* 0x00000000000479c3 */ /* 0x000e220000002500 */
[----:B------:R-:W1:Y:S07]  /*0030*/  LDCU UR5, c[0x0][0x3a0] ;  /* 0x00007400ff0577ac */ /* 0x000e6e0008000800 */
[----:B------:R-:W0:Y:S02]  /*0040*/  LDC R0, c[0x0][0x360] ;  /* 0x0000d800ff007b82 */ /* 0x000e240000000800 */
[----:B0-----:R-:W-:-:S05]  /*0050*/  IMAD R0, R0, UR4, R3 ;  /* 0x0000000400007c24 */ /* 0x001fca000f8e0203 */
[----:B-1----:R-:W-:-:S13]  /*0060*/  ISETP.GE.AND P0, PT, R0, UR5, PT ;  /* 0x0000000500007c0c */ /* 0x002fda000bf06270 */
[----:B------:R-:W-:Y:S05]  /*0070*/  @P0 EXIT ;  /* 0x000000000000094d */ /* 0x000fea0003800000 */
[----:B------:R-:W0:Y:S01]  /*0080*/  LDC R7, c[0x0][0x388] ;  /* 0x0000e200ff077b82 */ /* 0x000e220000000800 */
[----:B------:R-:W1:Y:S07]  /*0090*/  LDCU.64 UR6, c[0x0][0x358] ;  /* 0x00006b00ff0677ac */ /* 0x000e6e0008000a00 */
[----:B------:R-:W2:Y:S01]  /*00a0*/  LDC.64 R2, c[0x0][0x380] ;  /* 0x0000e000ff027b82 */ /* 0x000ea20000000a00 */
[C---:B0-----:R-:W-:Y:S01]  /*00b0*/  ISETP.GE.AND P0, PT, R7.reuse, 0x1, PT ;  /* 0x000000010700780c */ /* 0x041fe20003f06270 */
[----:B--2---:R-:W-:-:S05]  /*00c0*/  IMAD.WIDE R4, R7, 0x4, R2 ;  /* 0x0000000407047825 */ /* 0x004fca00078e0202 */
[----:B-1----:R0:W5:Y:S07]  /*00d0*/  LDG.E R15, desc[UR6][R4.64] ;  /* 0x00000006040f7981 */ /* 0x00216e000c1e1900 */
[----:B------:R-:W-:Y:S05]  /*00e0*/  @!P0 BRA `(.L_x_5) ;  /* 0x0000000c00d08947 */ /* 0x000fea0003800000 */
[----:B0-----:R-:W0:Y:S01]  /*00f0*/  LDC.64 R4, c[0x0][0x390] ;  /* 0x0000e400ff047b82 */ /* 0x001e220000000a00 */
[----:B------:R-:W-:-:S07]  /*0100*/  ISETP.GE.U32.AND P0, PT, R7, 0x4, PT ;  /* 0x000000040700780c */ /* 0x000fce0003f06070 */
[----:B------:R-:W1:Y:S01]  /*0110*/  LDC R11, c[0x0][0x388] ;  /* 0x0000e200ff0b7b82 */ /* 0x000e620000000800 */
[----:B------:R-:W-:Y:S01]  /*0120*/  LOP3.LUT R8, R7, 0x3, RZ, 0xc0, !PT ;  /* 0x0000000307087812 */ /* 0x000fe200078ec0ff */
[----:B0-----:R-:W-:-:S05]  /*0130*/  IMAD.WIDE R4, R0, 0x4, R4 ;  /* 0x0000000400047825 */ /* 0x001fca00078e0204 */
[----:B------:R0:W5:Y:S01]  /*0140*/  LDG.E R6, desc[UR6][R4.64] ;  /* 0x0000000604067981 */ /* 0x000162000c1e1900 */
[----:B------:R-:W-:Y:S05]  /*0150*/  @!P0 BRA `(.L_x_6) ;  /* 0x0000000800148947 */ /* 0x000fea0003800000 */
[----:B0-----:R-:W0:Y:S01]  /*0160*/  LDC.64 R4, c[0x3][RZ] ;  /* 0x00c00000ff047b82 */ /* 0x001e220000000a00 */
[C---:B------:R-:W-:Y:S01]  /*0170*/  LOP3.LUT R9, R7.reuse, 0x7ffffffc, RZ, 0xc0, !PT ;  /* 0x7ffffffc07097812 */ /* 0x040fe200078ec0ff */
[----:B-1----:R-:W-:-:S04]  /*0180*/  VIADD R11, R7, 0xfffffffe ;  /* 0xfffffffe070b7836 */ /* 0x002fc80000000000 */
[----:B------:R-:W-:-:S07]  /*0190*/  IMAD.MOV R9, RZ, RZ, -R9 ;  /* 0x000000ffff097224 */ /* 0x000fce00078e0a09 */
.L_x_7:
[----:B------:R-:W-:-:S04]  /*01a0*/  VIADD R17, R11, 0x1 ;  /* 0x000000010b117836 */ /* 0x000fc80000000000 */
[----:B------:R-:W-:-:S06]  /*01b0*/  IMAD.WIDE.U32 R16, R17, 0x4, R2 ;  /* 0x0000000411107825 */ /* 0x000fcc00078e0002 */
[----:B------:R0:W2:Y:S01]  /*01c0*/  LDG.E R16, desc[UR6][R16.64] ;  /* 0x0000000610107981 */ /* 0x0000a2000c1e1900 */
[----:B------:R-:W-:-:S05]  /*01d0*/  IMAD.WIDE.U32 R20, R11, 0x4, R2 ;  /* 0x000000040b147825 */ /* 0x000fca00078e0002 */
[----:B------:R1:W3:Y:S01]  /*01e0*/  LDG.E R13, desc[UR6][R20.64] ;  /* 0x00000006140d7981 */ /* 0x0002e2000c1e1900 */
[----:B------:R-:W-:-:S04]  /*01f0*/  VIADD R23, R11, 0xffffffff ;  /* 0xffffffff0b177836 */ /* 0x000fc80000000000 */
[----:B------:R-:W-:-:S05]  /*0200*/  IMAD.WIDE.U32 R22, R23, 0x4, R2 ;  /* 0x0000000417167825 */ /* 0x000fca00078e0002 */
[----:B------:R-:W4:Y:S01]  /*0210*/  LDG.E R12, desc[UR6][R22.64] ;  /* 0x00000006160c7981 */ /* 0x000f22000c1e1900 */
[----:B-----5:R-:W-:Y:S01]  /*0220*/  IMAD.WIDE.U32 R14, R15, R6, RZ ;  /* 0x000000060f0e7225 */ /* 0x020fe200078e00ff */
[----:B------:R-:W-:-:S03]  /*0230*/  UMOV UR4, URZ ;  /* 0x000000ff00047c82 */ /* 0x000fc60008000000 */
[----:B------:R-:W-:-:S05]  /*0240*/  VIADD R15, R15, UR4 ;  /* 0x000000040f0f7c36 */ /* 0x000fca0008000000 */
[--C-:B------:R-:W-:Y:S02]  /*0250*/  SHF.R.U32.HI R10, RZ, 0x1f, R15.reuse ;  /* 0x0000001fff0a7819 */ /* 0x100fe4000001160f */
[----:B------:R-:W-:-:S03]  /*0260*/  SHF.R.U64 R18, R14, 0x1f, R15 ;  /* 0x0000001f0e127819 */ /* 0x000fc6000000120f */
[-C--:B0-----:R-:W-:Y:S02]  /*0270*/  IMAD R17, R10, R5.reuse, RZ ;  /* 0x000000050a117224 */ /* 0x081fe400078e02ff */
[----:B------:R-:W-:-:S04]  /*0280*/  IMAD.WIDE.U32 R18, R18, R5, RZ ;  /* 0x0000000512127225 */ /* 0x000fc800078e00ff */
[----:B------:R-:W-:Y:S02]  /*0290*/  IMAD.IADD R10, R19, 0x1, R17 ;  /* 0x00000001130a7824 */ /* 0x000fe400078e0211 */
[----:B------:R-:W-:-:S03]  /*02a0*/  VIADD R19, R11, 0xfffffffe ;  /* 0xfffffffe0b137836 */ /* 0x000fc60000000000 */
[----:B------:R-:W-:Y:S01]  /*02b0*/  SHF.R.U32.HI R10, RZ, 0x1, R10 ;  /* 0x00000001ff0a7819 */ /* 0x000fe2000001160a */
[----:B------:R-:W-:-:S03]  /*02c0*/  IMAD.WIDE.U32 R18, R19, 0x4, R2 ;  /* 0x0000000413127825 */ /* 0x000fc600078e0002 */
[----:B------:R-:W-:Y:S02]  /*02d0*/  IADD3 R17, P0, PT, RZ, -R10, RZ ;  /* 0x8000000aff117210 */ /* 0x000fe40007f1e0ff */
[----:B------:R0:W4:Y:S01]  /*02e0*/  LDG.E R10, desc[UR6][R18.64] ;  /* 0x00000006120a7981 */ /* 0x000122000c1e1900 */
[----:B------:R-:W-:Y:S02]  /*02f0*/  VIADD R9, R9, 0x4 ;  /* 0x0000000409097836 */ /* 0x000fe40000000000 */
[----:B-1----:R-:W-:Y:S02]  /*0300*/  IMAD.X R21, RZ, RZ, -0x1, P0 ;  /* 0xffffffffff157424 */ /* 0x002fe400000e06ff */
[----:B------:R-:W-:-:S04]  /*0310*/  IMAD.WIDE.U32 R14, R17, R4, R14 ;  /* 0x00000004110e7225 */ /* 0x000fc800078e000e */
[-C--:B------:R-:W-:Y:S01]  /*0320*/  IMAD R21, R21, R4.reuse, RZ ;  /* 0x0000000415157224 */ /* 0x080fe200078e02ff */
[-C--:B------:R-:W-:Y:S01]  /*0330*/  IADD3 R17, P1, PT, R14, -R4.reuse, RZ ;  /* 0x800000040e117210 */ /* 0x080fe20007f3e0ff */
[----:B------:R-:W-:Y:S02]  /*0340*/  VIADD R11, R11, 0xfffffffc ;  /* 0xfffffffc0b0b7836 */ /* 0x000fe40000000000 */
[----:B------:R-:W-:Y:S01]  /*0350*/  IMAD.IADD R20, R15, 0x1, R21 ;  /* 0x000000010f147824 */ /* 0x000fe200078e0215 */
[----:B------:R-:W-:-:S04]  /*0360*/  ISETP.GE.U32.AND P0, PT, R17, R4, PT ;  /* 0x000000041100720c */ /* 0x000fc80003f06070 */
[----:B------:R-:W-:Y:S02]  /*0370*/  IADD3.X R15, PT, PT, R20, -0x1, RZ, P1, !PT ;  /* 0xffffffff140f7810 */ /* 0x000fe40000ffe4ff */
[----:B------:R-:W-:Y:S02]  /*0380*/  ISETP.GE.U32.AND P1, PT, R14, R4, PT ;  /* 0x000000040e00720c */ /* 0x000fe40003f26070 */
[----:B------:R-:W-:-:S04]  /*0390*/  ISETP.GE.U32.AND.EX P0, PT, R15, RZ, PT, P0 ;  /* 0x000000ff0f00720c */ /* 0x000fc80003f06100 */
[----:B------:R-:W-:Y:S02]  /*03a0*/  SEL R15, R4, RZ, P0 ;  /* 0x000000ff040f7207 */ /* 0x000fe40000000000 */
[----:B------:R-:W-:-:S03]  /*03b0*/  ISETP.GE.U32.AND.EX P0, PT, R20, RZ, PT, P1 ;  /* 0x000000ff1400720c */ /* 0x000fc60003f06110 */
[----:B------:R-:W-:-:S05]  /*03c0*/  IMAD.IADD R15, R17, 0x1, -R15 ;  /* 0x00000001110f7824 */ /* 0x000fca00078e0a0f */
[----:B------:R-:W-:-:S04]  /*03d0*/  SEL R15, R14, R15, !P0 ;  /* 0x0000000f0e0f7207 */ /* 0x000fc80004000000 */
[----:B--2---:R-:W-:-:S04]  /*03e0*/  IADD3 R16, P1, PT, R16, R15, RZ ;  /* 0x0000000f10107210 */ /* 0x004fc80007f3e0ff */
[----:B------:R-:W-:Y:S01]  /*03f0*/  ISETP.GE.U32.AND P0, PT, R16, R4, PT ;  /* 0x000000041000720c */ /* 0x000fe20003f06070 */
[----:B------:R-:W-:-:S05]  /*0400*/  IMAD.X R14, RZ, RZ, RZ, P1 ;  /* 0x000000ffff0e7224 */ /* 0x000fca00008e06ff */
[----:B------:R-:W-:-:S04]  /*0410*/  ISETP.GE.U32.AND.EX P0, PT, R14, RZ, PT, P0 ;  /* 0x000000ff0e00720c */ /* 0x000fc80003f06100 */
[----:B------:R-:W-:-:S05]  /*0420*/  SEL R15, R4, RZ, P0 ;  /* 0x000000ff040f7207 */ /* 0x000fca0000000000 */
[----:B------:R-:W-:-:S04]  /*0430*/  IMAD.IADD R15, R16, 0x1, -R15 ;  /* 0x00000001100f7824 */ /* 0x000fc800078e0a0f */
[----:B------:R-:W-:-:S04]  /*0440*/  IMAD.WIDE.U32 R14, R15, R6, RZ ;  /* 0x000000060f0e7225 */ /* 0x000fc800078e00ff */
[----:B------:R-:W-:-:S05]  /*0450*/  VIADD R15, R15, UR4 ;  /* 0x000000040f0f7c36 */ /* 0x000fca0008000000 */
[--C-:B0-----:R-:W-:Y:S02]  /*0460*/  SHF.R.U32.HI R18, RZ, 0x1f, R15.reuse ;  /* 0x0000001fff127819 */ /* 0x101fe4000001160f */
[----:B------:R-:W-:-:S03]  /*0470*/  SHF.R.U64 R16, R14, 0x1f, R15 ;  /* 0x0000001f0e107819 */ /* 0x000fc6000000120f */
[-C--:B------:R-:W-:Y:S02]  /*0480*/  IMAD R19, R18, R5.reuse, RZ ;  /* 0x0000000512137224 */ /* 0x080fe400078e02ff */
        /* <DEDUP_REMOVED lines=17> */
[----:B---3--:R-:W-:-:S04]  /*05a0*/  IADD3 R13, P1, PT, R13, R14, RZ ;  /* 0x0000000e0d0d7210 */ /* 0x008fc80007f3e0ff */
[----:B------:R-:W-:Y:S01]  /*05b0*/  ISETP.GE.U32.AND P0, PT, R13, R4, PT ;  /* 0x000000040d00720c */ /* 0x000fe20003f06070 */
[----:B------:R-:W-:-:S05]  /*05c0*/  IMAD.X R14, RZ, RZ, RZ, P1 ;  /* 0x000000ffff0e7224 */ /* 0x000fca00008e06ff */
[----:B------:R-:W-:-:S04]  /*05d0*/  ISETP.GE.U32.AND.EX P0, PT, R14, RZ, PT, P0 ;  /* 0x000000ff0e00720c */ /* 0x000fc80003f06100 */
[----:B------:R-:W-:-:S05]  /*05e0*/  SEL R15, R4, RZ, P0 ;  /* 0x000000ff040f7207 */ /* 0x000fca0000000000 */
[----:B------:R-:W-:-:S04]  /*05f0*/  IMAD.IADD R15, R13, 0x1, -R15 ;  /* 0x000000010d0f7824 */ /* 0x000fc800078e0a0f */
[----:B------:R-:W-:-:S04]  /*0600*/  IMAD.WIDE.U32 R14, R15, R6, RZ ;  /* 0x000000060f0e7225 */ /* 0x000fc800078e00ff */
[----:B------:R-:W-:-:S05]  /*0610*/  VIADD R15, R15, UR4 ;  /* 0x000000040f0f7c36 */ /* 0x000fca0008000000 */
[--C-:B------:R-:W-:Y:S02]  /*0620*/  SHF.R.U32.HI R18, RZ, 0x1f, R15.reuse ;  /* 0x0000001fff127819 */ /* 0x100fe4000001160f */
        /* <DEDUP_REMOVED lines=19> */
[----:B----4-:R-:W-:-:S04]  /*0760*/  IADD3 R12, P1, PT, R12, R15, RZ ;  /* 0x0000000f0c0c7210 */ /* 0x010fc80007f3e0ff */
        /* <DEDUP_REMOVED lines=27> */
[----:B------:R-:W-:-:S04]  /*0920*/  IADD3 R10, P1, PT, R10, R13, RZ ;  /* 0x0000000d0a0a7210 */ /* 0x000fc80007f3e0ff */
[----:B------:R-:W-:Y:S01]  /*0930*/  ISETP.GE.U32.AND P0, PT, R10, R4, PT ;  /* 0x000000040a00720c */ /* 0x000fe20003f06070 */
[----:B------:R-:W-:Y:S01]  /*0940*/  IMAD.X R12, RZ, RZ, RZ, P1 ;  /* 0x000000ffff0c7224 */ /* 0x000fe200008e06ff */
[----:B------:R-:W-:-:S04]  /*0950*/  ISETP.NE.AND P1, PT, R9, RZ, PT ;  /* 0x000000ff0900720c */ /* 0x000fc80003f25270 */
[----:B------:R-:W-:-:S04]  /*0960*/  ISETP.GE.U32.AND.EX P0, PT, R12, RZ, PT, P0 ;  /* 0x000000ff0c00720c */ /* 0x000fc80003f06100 */
[----:B------:R-:W-:-:S05]  /*0970*/  SEL R15, R4, RZ, P0 ;  /* 0x000000ff040f7207 */ /* 0x000fca0000000000 */
[----:B------:R-:W-:Y:S01]  /*0980*/  IMAD.IADD R15, R10, 0x1, -R15 ;  /* 0x000000010a0f7824 */ /* 0x000fe200078e0a0f */
[----:B------:R-:W-:Y:S06]  /*0990*/  @P1 BRA `(.L_x_7) ;  /* 0xfffffff800001947 */ /* 0x000fec000383ffff */
[----:B------:R-:W-:-:S07]  /*09a0*/  VIADD R11, R11, 0x2 ;  /* 0x000000020b0b7836 */ /* 0x000fce0000000000 */
.L_x_6:
[----:B------:R-:W-:-:S13]  /*09b0*/  ISETP.NE.AND P0, PT, R8, RZ, PT ;  /* 0x000000ff0800720c */ /* 0x000fda0003f05270 */
[----:B------:R-:W-:Y:S05]  /*09c0*/  @!P0 BRA `(.L_x_5) ;  /* 0x0000000400988947 */ /* 0x000fea0003800000 */
[----:B------:R-:W-:Y:S02]  /*09d0*/  ISETP.NE.AND P0, PT, R8, 0x1, PT ;  /* 0x000000010800780c */ /* 0x000fe40003f05270 */
[----:B------:R-:W-:-:S04]  /*09e0*/  LOP3.LUT R7, R7, 0x1, RZ, 0xc0, !PT ;  /* 0x0000000107077812 */ /* 0x000fc800078ec0ff */
[----:B------:R-:W-:-:S07]  /*09f0*/  ISETP.NE.U32.AND P1, PT, R7, 0x1, PT ;  /* 0x000000010700780c */ /* 0x000fce0003f25070 */
[----:B------:R-:W-:Y:S06]  /*0a00*/  @!P0 BRA `(.L_x_8) ;  /* 0x0000000400008947 */ /* 0x000fec0003800000 */
[----:B-1----:R-:W-:Y:S01]  /*0a10*/  VIADD R9, R11, 0xffffffff ;  /* 0xffffffff0b097836 */ /* 0x002fe20000000000 */
[----:B0-----:R-:W0:Y:S03]  /*0a20*/  LDC.64 R4, c[0x3][RZ] ;  /* 0x00c00000ff047b82 */ /* 0x001e260000000a00 */
[----:B------:R-:W-:-:S06]  /*0a30*/  IMAD.WIDE.U32 R8, R9, 0x4, R2 ;  /* 0x0000000409087825 */ /* 0x000fcc00078e0002 */
[----:B------:R1:W2:Y:S01]  /*0a40*/  LDG.E R8, desc[UR6][R8.64] ;  /* 0x0000000608087981 */ /* 0x0002a2000c1e1900 */
[----:B------:R-:W-:-:S04]  /*0a50*/  VIADD R11, R11, 0xfffffffe ;  /* 0xfffffffe0b0b7836 */ /* 0x000fc80000000000 */
[----:B------:R-:W-:-:S05]  /*0a60*/  IMAD.WIDE.U32 R16, R11, 0x4, R2 ;  /* 0x000000040b107825 */ /* 0x000fca00078e0002 */
[----:B------:R-:W3:Y:S01]  /*0a70*/  LDG.E R7, desc[UR6][R16.64] ;  /* 0x0000000610077981 */ /* 0x000ee2000c1e1900 */
[----:B-----5:R-:W-:Y:S01]  /*0a80*/  IMAD.WIDE.U32 R12, R15, R6, RZ ;  /* 0x000000060f0c7225 */ /* 0x020fe200078e00ff */
[----:B------:R-:W-:-:S03]  /*0a90*/  UMOV UR4, URZ ;  /* 0x000000ff00047c82 */ /* 0x000fc60008000000 */
[----:B------:R-:W-:-:S05]  /*0aa0*/  VIADD R13, R13, UR4 ;  /* 0x000000040d0d7c36 */ /* 0x000fca0008000000 */
[--C-:B------:R-:W-:Y:S02]  /*0ab0*/  SHF.R.U32.HI R10, RZ, 0x1f, R13.reuse ;  /* 0x0000001fff0a7819 */ /* 0x100fe4000001160d */
[----:B------:R-:W-:-:S03]  /*0ac0*/  SHF.R.U64 R14, R12, 0x1f, R13 ;  /* 0x0000001f0c0e7819 */ /* 0x000fc6000000120d */
[-C--:B0-----:R-:W-:Y:S02]  /*0ad0*/  IMAD R19, R10, R5.reuse, RZ ;  /* 0x000000050a137224 */ /* 0x081fe400078e02ff */
[----:B------:R-:W-:-:S04]  /*0ae0*/  IMAD.WIDE.U32 R14, R14, R5, RZ ;  /* 0x000000050e0e7225 */ /* 0x000fc800078e00ff */
[----:B-1----:R-:W-:-:S05]  /*0af0*/  IMAD.IADD R9, R15, 0x1, R19 ;  /* 0x000000010f097824 */ /* 0x002fca00078e0213 */
        /* <DEDUP_REMOVED lines=48> */
[----:B------:R-:W-:-:S07]  /*0e00*/  IMAD.IADD R15, R7, 0x1, -R4 ;  /* 0x00000001070f7824 */ /* 0x000fce00078e0a04 */
.L_x_8:
[----:B------:R-:W-:Y:S05]  /*0e10*/  @P1 BRA `(.L_x_5) ;  /* 0x0000000000841947 */ /* 0x000fea0003800000 */
[----:B01----:R-:W-:-:S04]  /*0e20*/  VIADD R5, R11, 0xffffffff ;  /* 0xffffffff0b057836 */ /* 0x003fc80000000000 */
[----:B------:R-:W-:Y:S02]  /*0e30*/  IMAD.WIDE.U32 R4, R5, 0x4, R2 ;  /* 0x0000000405047825 */ /* 0x000fe400078e0002 */
[----:B------:R-:W0:Y:S04]  /*0e40*/  LDC.64 R2, c[0x3][RZ] ;  /* 0x00c00000ff027b82 */ /* 0x000e280000000a00 */
[----:B------:R1:W2:Y:S01]  /*0e50*/  LDG.E R4, desc[UR6][R4.64] ;  /* 0x0000000604047981 */ /* 0x0002a2000c1e1900 */
[----:B-----5:R-:W-:Y:S01]  /*0e60*/  IMAD.WIDE.U32 R6, R15, R6, RZ ;  /* 0x000000060f067225 */ /* 0x020fe200078e00ff */
[----:B------:R-:W-:-:S03]  /*0e70*/  UMOV UR4, URZ ;  /* 0x000000ff00047c82 */ /* 0x000fc60008000000 */
[----:B------:R-:W-:-:S05]  /*0e80*/  VIADD R7, R7, UR4 ;  /* 0x0000000407077c36 */ /* 0x000fca0008000000 */
[--C-:B------:R-:W-:Y:S02]  /*0e90*/  SHF.R.U32.HI R10, RZ, 0x1f, R7.reuse ;  /* 0x0000001fff0a7819 */ /* 0x100fe40000011607 */
[----:B------:R-:W-:-:S03]  /*0ea0*/  SHF.R.U64 R8, R6, 0x1f, R7 ;  /* 0x0000001f06087819 */ /* 0x000fc60000001207 */
[-C--:B0-----:R-:W-:Y:S02]  /*0eb0*/  IMAD R11, R10, R3.reuse, RZ ;  /* 0x000000030a0b7224 */ /* 0x081fe400078e02ff */
[----:B------:R-:W-:-:S04]  /*0ec0*/  IMAD.WIDE.U32 R8, R8, R3, RZ ;  /* 0x0000000308087225 */ /* 0x000fc800078e00ff */
[----:B------:R-:W-:-:S05]  /*0ed0*/  IMAD.IADD R8, R9, 0x1, R11 ;  /* 0x0000000109087824 */ /* 0x000fca00078e020b */
[----:B------:R-:W-:-:S04]  /*0ee0*/  SHF.R.U32.HI R8, RZ, 0x1, R8 ;  /* 0x00000001ff087819 */ /* 0x000fc80000011608 */
[----:B------:R-:W-:-:S05]  /*0ef0*/  IADD3 R3, P0, PT, RZ, -R8, RZ ;  /* 0x80000008ff037210 */ /* 0x000fca0007f1e0ff */
[----:B-1----:R-:W-:Y:S02]  /*0f00*/  IMAD.X R5, RZ, RZ, -0x1, P0 ;  /* 0xffffffffff057424 */ /* 0x002fe400000e06ff */
        /* <DEDUP_REMOVED lines=17> */
[----:B------:R-:W-:-:S07]  /*1020*/  IMAD.IADD R15, R15, 0x1, -R2 ;  /* 0x000000010f0f7824 */ /* 0x000fce00078e0a02 */
.L_x_5:
[----:B------:R-:W2:Y:S02]  /*1030*/  LDC.64 R2, c[0x0][0x398] ;  /* 0x0000e600ff027b82 */ /* 0x000ea40000000a00 */
[----:B--2---:R-:W-:-:S05]  /*1040*/  IMAD.WIDE R2, R0, 0x4, R2 ;  /* 0x0000000400027825 */ /* 0x004fca00078e0202 */
[----:B-----5:R-:W-:Y:S01]  /*1050*/  STG.E desc[UR6][R2.64], R15 ;  /* 0x0000000f02007986 */ /* 0x020fe2000c101906 */
[----:B------:R-:W-:Y:S05]  /*1060*/  EXIT ;  /* 0x000000000000794d */ /* 0x000fea0003800000 */
.L_x_9:
        /* <DEDUP_REMOVED lines=9> */
.L_x_29:


//--------------------- .text._Z21fp_inv_arrays_barrettPKjPji --------------------------
	.section	.text._Z21fp_inv_arrays_barrettPKjPji,"ax",@progbits
	.align	128
        .global         _Z21fp_inv_arrays_barrettPKjPji
        .type           _Z21fp_inv_arrays_barrettPKjPji,@function
        .size           _Z21fp_inv_arrays_barrettPKjPji,(.L_x_27 - _Z21fp_inv_arrays_barrettPKjPji)
        .other          _Z21fp_inv_arrays_barrettPKjPji,@"STO_CUDA_ENTRY STV_DEFAULT"
_Z21fp_inv_arrays_barrettPKjPji:
.text._Z21fp_inv_arrays_barrettPKjPji:
        /* <DEDUP_REMOVED lines=8> */
[----:B------:R-:W0:Y:S01]  /*0080*/  LDC.64 R2, c[0x0][0x380] ;  /* 0x0000e000ff027b82 */ /* 0x000e220000000a00 */
[----:B------:R-:W1:Y:S01]  /*0090*/  LDCU.64 UR4, c[0x0][0x358] ;  /* 0x00006b00ff0477ac */ /* 0x000e620008000a00 */
[----:B0-----:R-:W-:-:S05]  /*00a0*/  IMAD.WIDE R2, R9, 0x4, R2 ;  /* 0x0000000409027825 */ /* 0x001fca00078e0202 */
[----:B-1----:R-:W2:Y:S01]  /*00b0*/  LDG.E R12, desc[UR4][R2.64] ;  /* 0x00000004020c7981 */ /* 0x002ea2000c1e1900 */
[----:B------:R-:W-:Y:S01]  /*00c0*/  BSSY.RECONVERGENT B0, `(.L_x_10) ;  /* 0x0000047000007945 */ /* 0x000fe20003800200 */
[----:B------:R-:W-:Y:S01]  /*00d0*/  IMAD.MOV.U32 R5, RZ, RZ, RZ ;  /* 0x000000ffff057224 */ /* 0x000fe200078e00ff */
[----:B--2---:R-:W-:-:S13]  /*00e0*/  ISETP.NE.AND P0, PT, R12, RZ, PT ;  /* 0x000000ff0c00720c */ /* 0x004fda0003f05270 */
[----:B------:R-:W-:Y:S05]  /*00f0*/  @!P0 BRA `(.L_x_11) ;  /* 0x00000004000c8947 */ /* 0x000fea0003800000 */
[----:B------:R-:W0:Y:S01]  /*0100*/  LDCU UR6, c[0x3][URZ] ;  /* 0x00c00000ff0677ac */ /* 0x000e220008000800 */
[----:B------:R-:W-:Y:S01]  /*0110*/  HFMA2 R8, -RZ, RZ, 0, 0 ;  /* 0x00000000ff087431 */ /* 0x000fe200000001ff */
[----:B------:R-:W-:Y:S01]  /*0120*/  BSSY.RECONVERGENT B1, `(.L_x_12) ;  /* 0x000003c000017945 */ /* 0x000fe20003800200 */
[----:B------:R-:W-:Y:S01]  /*0130*/  IMAD.MOV.U32 R11, RZ, RZ, RZ ;  /* 0x000000ffff0b7224 */ /* 0x000fe200078e00ff */
[----:B------:R-:W-:Y:S01]  /*0140*/  MOV R5, RZ ;  /* 0x000000ff00057202 */ /* 0x000fe20000000f00 */
[----:B------:R-:W-:Y:S02]  /*0150*/  IMAD.MOV.U32 R7, RZ, RZ, RZ ;  /* 0x000000ffff077224 */ /* 0x000fe400078e00ff */
[----:B------:R-:W-:Y:S02]  /*0160*/  IMAD.MOV.U32 R6, RZ, RZ, 0x1 ;  /* 0x00000001ff067424 */ /* 0x000fe400078e00ff */
[----:B------:R-:W-:Y:S02]  /*0170*/  IMAD.MOV.U32 R13, RZ, RZ, RZ ;  /* 0x000000ffff0d7224 */ /* 0x000fe400078e00ff */
[----:B0-----:R-:W-:-:S07]  /*0180*/  IMAD.U32 R20, RZ, RZ, UR6 ;  /* 0x00000006ff147e24 */ /* 0x001fce000f8e00ff */
.L_x_16:
[----:B------:R-:W-:Y:S01]  /*0190*/  LOP3.LUT R0, R13, R11, RZ, 0xfc, !PT ;  /* 0x0000000b0d007212 */ /* 0x000fe200078efcff */
[----:B------:R-:W-:Y:S01]  /*01a0*/  BSSY.RECONVERGENT B2, `(.L_x_13) ;  /* 0x000001f000027945 */ /* 0x000fe20003800200 */
[----:B------:R-:W-:Y:S01]  /*01b0*/  MOV R4, R12 ;  /* 0x0000000c00047202 */ /* 0x000fe20000000f00 */
[----:B------:R-:W-:Y:S01]  /*01c0*/  IMAD.MOV.U32 R3, RZ, RZ, R11 ;  /* 0x000000ffff037224 */ /* 0x000fe200078e000b */
[----:B------:R-:W-:Y:S01]  /*01d0*/  ISETP.NE.U32.AND P0, PT, R0, RZ, PT ;  /* 0x000000ff0000720c */ /* 0x000fe20003f05070 */
[----:B------:R-:W-:Y:S01]  /*01e0*/  IMAD.MOV.U32 R2, RZ, RZ, R6 ;  /* 0x000000ffff027224 */ /* 0x000fe200078e0006 */
[----:B------:R-:W-:-:S11]  /*01f0*/  MOV R0, R5 ;  /* 0x0000000500007202 */ /* 0x000fd60000000f00 */
[----:B------:R-:W-:Y:S05]  /*0200*/  @P0 BRA `(.L_x_14) ;  /* 0x0000000000500947 */ /* 0x000fea0003800000 */
[----:B------:R-:W0:Y:S01]  /*0210*/  I2F.U32.RP R10, R12 ;  /* 0x0000000c000a7306 */ /* 0x000e220000209000 */
[----:B------:R-:W-:-:S07]  /*0220*/  ISETP.NE.U32.AND P2, PT, R12, RZ, PT ;  /* 0x000000ff0c00720c */ /* 0x000fce0003f45070 */
[----:B0-----:R-:W0:Y:S02]  /*0230*/  MUFU.RCP R10, R10 ;  /* 0x0000000a000a7308 */ /* 0x001e240000001000 */
[----:B0-----:R-:W-:-:S06]  /*0240*/  VIADD R14, R10, 0xffffffe ;  /* 0x0ffffffe0a0e7836 */ /* 0x001fcc0000000000 */
[----:B------:R0:W1:Y:S02]  /*0250*/  F2I.FTZ.U32.TRUNC.NTZ R15, R14 ;  /* 0x0000000e000f7305 */ /* 0x000064000021f000 */
[----:B0-----:R-:W-:Y:S02]  /*0260*/  HFMA2 R14, -RZ, RZ, 0, 0 ;  /* 0x00000000ff0e7431 */ /* 0x001fe400000001ff */
[----:B-1----:R-:W-:-:S04]  /*0270*/  IMAD.MOV R17, RZ, RZ, -R15 ;  /* 0x000000ffff117224 */ /* 0x002fc800078e0a0f */
[----:B------:R-:W-:-:S04]  /*0280*/  IMAD R17, R17, R12, RZ ;  /* 0x0000000c11117224 */ /* 0x000fc800078e02ff */
[----:B------:R-:W-:-:S06]  /*0290*/  IMAD.HI.U32 R15, R15, R17, R14 ;  /* 0x000000110f0f7227 */ /* 0x000fcc00078e000e */
[----:B------:R-:W-:-:S04]  /*02a0*/  IMAD.HI.U32 R14, R15, R20, RZ ;  /* 0x000000140f0e7227 */ /* 0x000fc800078e00ff */
[----:B------:R-:W-:-:S04]  /*02b0*/  IMAD.MOV R15, RZ, RZ, -R14 ;  /* 0x000000ffff0f7224 */ /* 0x000fc800078e0a0e */
[----:B------:R-:W-:-:S05]  /*02c0*/  IMAD R15, R12, R15, R20 ;  /* 0x0000000f0c0f7224 */ /* 0x000fca00078e0214 */
[----:B------:R-:W-:-:S13]  /*02d0*/  ISETP.GE.U32.AND P0, PT, R15, R12, PT ;  /* 0x0000000c0f00720c */ /* 0x000fda0003f06070 */
[----:B------:R-:W-:Y:S01]  /*02e0*/  @P0 IMAD.IADD R15, R15, 0x1, -R12 ;  /* 0x000000010f0f0824 */ /* 0x000fe200078e0a0c */
[----:B------:R-:W-:-:S04]  /*02f0*/  @P0 IADD3 R14, PT, PT, R14, 0x1, RZ ;  /* 0x000000010e0e0810 */ /* 0x000fc80007ffe0ff */
[----:B------:R-:W-:Y:S01]  /*0300*/  ISETP.GE.U32.AND P1, PT, R15, R12, PT ;  /* 0x0000000c0f00720c */ /* 0x000fe20003f26070 */
[----:B------:R-:W-:-:S12]  /*0310*/  IMAD.MOV.U32 R15, RZ, RZ, RZ ;  /* 0x000000ffff0f7224 */ /* 0x000fd800078e00ff */
[----:B------:R-:W-:Y:S01]  /*0320*/  @P1 VIADD R14, R14, 0x1 ;  /* 0x000000010e0e1836 */ /* 0x000fe20000000000 */
[----:B------:R-:W-:Y:S01]  /*0330*/  @!P2 LOP3.LUT R14, RZ, R12, RZ, 0x33, !PT ;  /* 0x0000000cff0ea212 */ /* 0x000fe200078e33ff */
[----:B------:R-:W-:Y:S06]  /*0340*/  BRA `(.L_x_15) ;  /* 0x0000000000107947 */ /* 0x000fec0003800000 */
.L_x_14:
[----:B------:R-:W-:-:S07]  /*0350*/  MOV R10, 0x370 ;  /* 0x00000370000a7802 */ /* 0x000fce0000000f00 */
[----:B------:R-:W-:Y:S05]  /*0360*/  CALL.REL.NOINC `($__internal_0_$__cuda_sm20_div_s64) ;  /* 0x0000000000847944 */ /* 0x000fea0003c00000 */
[----:B------:R-:W-:Y:S01]  /*0370*/  MOV R14, R16 ;  /* 0x00000010000e7202 */ /* 0x000fe20000000f00 */
[----:B------:R-:W-:-:S07]  /*0380*/  IMAD.MOV.U32 R15, RZ, RZ, R17 ;  /* 0x000000ffff0f7224 */ /* 0x000fce00078e0011 */
.L_x_15:
[----:B------:R-:W-:Y:S05]  /*0390*/  BSYNC.RECONVERGENT B2 ;  /* 0x0000000000027941 */ /* 0x000fea0003800200 */
.L_x_13:
[----:B------:R-:W-:Y:S02]  /*03a0*/  IADD3 R17, P0, PT, RZ, -R14, RZ ;  /* 0x8000000eff117210 */ /* 0x000fe40007f1e0ff */
[----:B------:R-:W-:-:S03]  /*03b0*/  MOV R21, R13 ;  /* 0x0000000d00157202 */ /* 0x000fc60000000f00 */
[----:B------:R-:W-:-:S04]  /*03c0*/  IMAD.X R19, RZ, RZ, ~R15, P0 ;  /* 0x000000ffff137224 */ /* 0x000fc800000e0e0f */
[----:B------:R-:W-:Y:S02]  /*03d0*/  IMAD R10, R19, R12, RZ ;  /* 0x0000000c130a7224 */ /* 0x000fe400078e02ff */
[----:B------:R-:W-:-:S04]  /*03e0*/  IMAD.WIDE.U32 R12, R12, R17, R20 ;  /* 0x000000110c0c7225 */ /* 0x000fc800078e0014 */
[-C--:B------:R-:W-:Y:S01]  /*03f0*/  IMAD R15, R11, R17.reuse, R10 ;  /* 0x000000110b0f7224 */ /* 0x080fe200078e020a */
[----:B------:R-:W-:Y:S01]  /*0400*/  ISETP.NE.U32.AND P0, PT, R12, RZ, PT ;  /* 0x000000ff0c00720c */ /* 0x000fe20003f05070 */
[----:B------:R-:W-:Y:S02]  /*0410*/  IMAD.MOV.U32 R10, RZ, RZ, R8 ;  /* 0x000000ffff0a7224 */ /* 0x000fe400078e0008 */
[----:B------:R-:W-:Y:S02]  /*0420*/  IMAD.MOV.U32 R11, RZ, RZ, R7 ;  /* 0x000000ffff0b7224 */ /* 0x000fe400078e0007 */
[----:B------:R-:W-:Y:S02]  /*0430*/  IMAD R8, R19, R6, RZ ;  /* 0x0000000613087224 */ /* 0x000fe400078e02ff */
[----:B------:R-:W-:Y:S01]  /*0440*/  IMAD.WIDE.U32 R6, R6, R17, R10 ;  /* 0x0000001106067225 */ /* 0x000fe200078e000a */
[----:B------:R-:W-:Y:S02]  /*0450*/  IADD3 R11, PT, PT, R13, R15, RZ ;  /* 0x0000000f0d0b7210 */ /* 0x000fe40007ffe0ff */
[----:B------:R-:W-:Y:S01]  /*0460*/  MOV R13, R3 ;  /* 0x00000003000d7202 */ /* 0x000fe20000000f00 */
[----:B------:R-:W-:Y:S01]  /*0470*/  IMAD R5, R5, R17, R8 ;  /* 0x0000001105057224 */ /* 0x000fe200078e0208 */
[----:B------:R-:W-:Y:S01]  /*0480*/  ISETP.NE.AND.EX P0, PT, R11, RZ, PT, P0 ;  /* 0x000000ff0b00720c */ /* 0x000fe20003f05300 */
[----:B------:R-:W-:-:S02]  /*0490*/  IMAD.MOV.U32 R20, RZ, RZ, R4 ;  /* 0x000000ffff147224 */ /* 0x000fc400078e0004 */
[----:B------:R-:W-:Y:S02]  /*04a0*/  IMAD.IADD R5, R7, 0x1, R5 ;  /* 0x0000000107057824 */ /* 0x000fe400078e0205 */
[----:B------:R-:W-:Y:S02]  /*04b0*/  IMAD.MOV.U32 R8, RZ, RZ, R2 ;  /* 0x000000ffff087224 */ /* 0x000fe400078e0002 */
[----:B------:R-:W-:-:S06]  /*04c0*/  IMAD.MOV.U32 R7, RZ, RZ, R0 ;  /* 0x000000ffff077224 */ /* 0x000fcc00078e0000 */
[----:B------:R-:W-:Y:S05]  /*04d0*/  @P0 BRA `(.L_x_16) ;  /* 0xfffffffc002c0947 */ /* 0x000fea000383ffff */
[----:B------:R-:W-:Y:S05]  /*04e0*/  BSYNC.RECONVERGENT B1 ;  /* 0x0000000000017941 */ /* 0x000fea0003800200 */
.L_x_12:
[----:B------:R-:W0:Y:S01]  /*04f0*/  LDCU UR6, c[0x3][URZ] ;  /* 0x00c00000ff0677ac */ /* 0x000e220008000800 */
[----:B------:R-:W-:-:S04]  /*0500*/  SHF.R.S32.HI R5, RZ, 0x1f, R0 ;  /* 0x0000001fff057819 */ /* 0x000fc80000011400 */
[----:B0-----:R-:W-:-:S04]  /*0510*/  LOP3.LUT R5, R5, UR6, RZ, 0xc0, !PT ;  /* 0x0000000605057c12 */ /* 0x001fc8000f8ec0ff */
[----:B------:R-:W-:-:S07]  /*0520*/  IADD3 R5, PT, PT, R5, R2, RZ ;  /* 0x0000000205057210 */ /* 0x000fce0007ffe0ff */
.L_x_11:
[----:B------:R-:W-:Y:S05]  /*0530*/  BSYNC.RECONVERGENT B0 ;  /* 0x0000000000007941 */ /* 0x000fea0003800200 */
.L_x_10:
[----:B------:R-:W0:Y:S02]  /*0540*/  LDC.64 R2, c[0x0][0x388] ;  /* 0x0000e200ff027b82 */ /* 0x000e240000000a00 */
[----:B0-----:R-:W-:-:S05]  /*0550*/  IMAD.WIDE R2, R9, 0x4, R2 ;  /* 0x0000000409027825 */ /* 0x001fca00078e0202 */
[----:B------:R-:W-:Y:S01]  /*0560*/  STG.E desc[UR4][R2.64], R5 ;  /* 0x0000000502007986 */ /* 0x000fe2000c101904 */
[----:B------:R-:W-:Y:S05]  /*0570*/  EXIT ;  /* 0x000000000000794d */ /* 0x000fea0003800000 */
        .weak           $__internal_0_$__cuda_sm20_div_s64
        .type           $__internal_0_$__cuda_sm20_div_s64,@function
        .size           $__internal_0_$__cuda_sm20_div_s64,(.L_x_27 - $__internal_0_$__cuda_sm20_div_s64)
$__internal_0_$__cuda_sm20_div_s64:
[-C--:B------:R-:W-:Y:S02]  /*0580*/  IADD3 R17, P1, PT, RZ, -R12.reuse, RZ ;  /* 0x8000000cff117210 */ /* 0x080fe40007f3e0ff */
[----:B------:R-:W-:Y:S02]  /*0590*/  ISETP.GE.AND P0, PT, R11, RZ, PT ;  /* 0x000000ff0b00720c */ /* 0x000fe40003f06270 */
[----:B------:R-:W-:Y:S01]  /*05a0*/  ISETP.GE.AND P3, PT, R13, RZ, PT ;  /* 0x000000ff0d00720c */ /* 0x000fe20003f66270 */
[----:B------:R-:W-:Y:S01]  /*05b0*/  IMAD.X R14, RZ, RZ, ~R11, P1 ;  /* 0x000000ffff0e7224 */ /* 0x000fe200008e0e0b */
[----:B------:R-:W-:-:S04]  /*05c0*/  SEL R16, R17, R12, !P0 ;  /* 0x0000000c11107207 */ /* 0x000fc80004000000 */
[----:B------:R-:W-:-:S04]  /*05d0*/  SEL R17, R14, R11, !P0 ;  /* 0x0000000b0e117207 */ /* 0x000fc80004000000 */
[----:B------:R-:W0:Y:S08]  /*05e0*/  I2F.U64.RP R22, R16 ;  /* 0x0000001000167312 */ /* 0x000e300000309000 */
[----:B0-----:R-:W0:Y:S02]  /*05f0*/  MUFU.RCP R22, R22 ;  /* 0x0000001600167308 */ /* 0x001e240000001000 */
[----:B0-----:R-:W-:-:S06]  /*0600*/  VIADD R14, R22, 0x1ffffffe ;  /* 0x1ffffffe160e7836 */ /* 0x001fcc0000000000 */
[----:B------:R-:W0:Y:S02]  /*0610*/  F2I.U64.TRUNC R14, R14 ;  /* 0x0000000e000e7311 */ /* 0x000e24000020d800 */
[----:B0-----:R-:W-:-:S04]  /*0620*/  IMAD.WIDE.U32 R18, R14, R16, RZ ;  /* 0x000000100e127225 */ /* 0x001fc800078e00ff */
[----:B------:R-:W-:Y:S01]  /*0630*/  IMAD R19, R14, R17, R19 ;  /* 0x000000110e137224 */ /* 0x000fe200078e0213 */
[----:B------:R-:W-:-:S03]  /*0640*/  IADD3 R21, P0, PT, RZ, -R18, RZ ;  /* 0x80000012ff157210 */ /* 0x000fc60007f1e0ff */
[----:B------:R-:W-:Y:S02]  /*0650*/  IMAD R19, R15, R16, R19 ;  /* 0x000000100f137224 */ /* 0x000fe400078e0213 */
[----:B------:R-:W-:-:S03]  /*0660*/  IMAD.HI.U32 R18, R14, R21, RZ ;  /* 0x000000150e127227 */ /* 0x000fc600078e00ff */
[----:B------:R-:W-:Y:S01]  /*0670*/  IADD3.X R23, PT, PT, RZ, ~R19, RZ, P0, !PT ;  /* 0x80000013ff177210 */ /* 0x000fe200007fe4ff */
[----:B------:R-:W-:-:S04]  /*0680*/  IMAD.MOV.U32 R19, RZ, RZ, R14 ;  /* 0x000000ffff137224 */ /* 0x000fc800078e000e */
[----:B------:R-:W-:-:S04]  /*0690*/  IMAD.WIDE.U32 R18, P0, R14, R23, R18 ;  /* 0x000000170e127225 */ /* 0x000fc80007800012 */
[----:B------:R-:W-:-:S04]  /*06a0*/  IMAD.HI.U32 R18, P1, R15, R21, R18 ;  /* 0x000000150f127227 */ /* 0x000fc80007820012 */
[CC--:B------:R-:W-:Y:S02]  /*06b0*/  IMAD R19, R15.reuse, R23.reuse, RZ ;  /* 0x000000170f137224 */ /* 0x0c0fe400078e02ff */
[----:B------:R-:W-:-:S03]  /*06c0*/  IMAD.HI.U32 R21, R15, R23, RZ ;  /* 0x000000170f157227 */ /* 0x000fc600078e00ff */
[----:B------:R-:W-:Y:S01]  /*06d0*/  IADD3 R19, P2, PT, R19, R18, RZ ;  /* 0x0000001213137210 */ /* 0x000fe20007f5e0ff */
[----:B------:R-:W-:-:S04]  /*06e0*/  IMAD.X R21, R21, 0x1, R15, P0 ;  /* 0x0000000115157824 */ /* 0x000fc800000e060f */
[----:B------:R-:W-:Y:S01]  /*06f0*/  IMAD.WIDE.U32 R14, R19, R16, RZ ;  /* 0x00000010130e7225 */ /* 0x000fe200078e00ff */
[----:B------:R-:W-:-:S03]  /*0700*/  IADD3.X R21, PT, PT, RZ, RZ, R21, P2, P1 ;  /* 0x000000ffff157210 */ /* 0x000fc600017e2415 */
[----:B------:R-:W-:Y:S01]  /*0710*/  IMAD R15, R19, R17, R15 ;  /* 0x00000011130f7224 */ /* 0x000fe200078e020f */
[----:B------:R-:W-:-:S03]  /*0720*/  IADD3 R23, P0, PT, RZ, -R14, RZ ;  /* 0x8000000eff177210 */ /* 0x000fc60007f1e0ff */
[----:B------:R-:W-:Y:S02]  /*0730*/  IMAD R14, R21, R16, R15 ;  /* 0x00000010150e7224 */ /* 0x000fe400078e020f */
[----:B------:R-:W-:-:S03]  /*0740*/  IMAD.HI.U32 R18, R19, R23, RZ ;  /* 0x0000001713127227 */ /* 0x000fc600078e00ff */
[----:B------:R-:W-:-:S05]  /*0750*/  IADD3.X R14, PT, PT, RZ, ~R14, RZ, P0, !PT ;  /* 0x8000000eff0e7210 */ /* 0x000fca00007fe4ff */
[----:B------:R-:W-:-:S04]  /*0760*/  IMAD.WIDE.U32 R18, P0, R19, R14, R18 ;  /* 0x0000000e13127225 */ /* 0x000fc80007800012 */
[C---:B------:R-:W-:Y:S02]  /*0770*/  IMAD R15, R21.reuse, R14, RZ ;  /* 0x0000000e150f7224 */ /* 0x040fe400078e02ff */
[----:B------:R-:W-:Y:S01]  /*0780*/  IMAD.HI.U32 R18, P1, R21, R23, R18 ;  /* 0x0000001715127227 */ /* 0x000fe20007820012 */
[----:B------:R-:W-:-:S03]  /*0790*/  IADD3 R19, P4, PT, RZ, -R20, RZ ;  /* 0x80000014ff137210 */ /* 0x000fc60007f9e0ff */
[----:B------:R-:W-:Y:S01]  /*07a0*/  IMAD.HI.U32 R14, R21, R14, RZ ;  /* 0x0000000e150e7227 */ /* 0x000fe200078e00ff */
[----:B------:R-:W-:Y:S02]  /*07b0*/  SEL R19, R19, R20, !P3 ;  /* 0x0000001413137207 */ /* 0x000fe40005800000 */
[----:B------:R-:W-:Y:S01]  /*07c0*/  IADD3 R18, P2, PT, R15, R18, RZ ;  /* 0x000000120f127210 */ /* 0x000fe20007f5e0ff */
[----:B------:R-:W-:Y:S01]  /*07d0*/  IMAD.X R22, RZ, RZ, ~R13, P4 ;  /* 0x000000ffff167224 */ /* 0x000fe200020e0e0d */
[----:B------:R-:W-:-:S03]  /*07e0*/  IADD3.X R15, PT, PT, R14, R21, RZ, P0, !PT ;  /* 0x000000150e0f7210 */ /* 0x000fc600007fe4ff */
[----:B------:R-:W-:Y:S01]  /*07f0*/  IMAD.HI.U32 R14, R18, R19, RZ ;  /* 0x00000013120e7227 */ /* 0x000fe200078e00ff */
[----:B------:R-:W-:Y:S02]  /*0800*/  SEL R21, R22, R13, !P3 ;  /* 0x0000000d16157207 */ /* 0x000fe40005800000 */
[----:B------:R-:W-:Y:S01]  /*0810*/  IADD3.X R22, PT, PT, RZ, RZ, R15, P2, P1 ;  /* 0x000000ffff167210 */ /* 0x000fe200017e240f */
[----:B------:R-:W-:Y:S02]  /*0820*/  IMAD.MOV.U32 R15, RZ, RZ, RZ ;  /* 0x000000ffff0f7224 */ /* 0x000fe400078e00ff */
[----:B------:R-:W-:-:S04]  /*0830*/  IMAD.WIDE.U32 R14, R18, R21, R14 ;  /* 0x00000015120e7225 */ /* 0x000fc800078e000e */
[C---:B------:R-:W-:Y:S02]  /*0840*/  IMAD R25, R22.reuse, R21, RZ ;  /* 0x0000001516197224 */ /* 0x040fe400078e02ff */
[----:B------:R-:W-:-:S04]  /*0850*/  IMAD.HI.U32 R14, P0, R22, R19, R14 ;  /* 0x00000013160e7227 */ /* 0x000fc8000780000e */
[----:B------:R-:W-:Y:S01]  /*0860*/  IMAD.HI.U32 R23, R22, R21, RZ ;  /* 0x0000001516177227 */ /* 0x000fe200078e00ff */
[----:B------:R-:W-:-:S04]  /*0870*/  IADD3 R25, P1, PT, R25, R14, RZ ;  /* 0x0000000e19197210 */ /* 0x000fc80007f3e0ff */
[----:B------:R-:W-:Y:S01]  /*0880*/  IADD3.X R23, PT, PT, R23, RZ, RZ, P0, !PT ;  /* 0x000000ff17177210 */ /* 0x000fe200007fe4ff */
[----:B------:R-:W-:-:S04]  /*0890*/  IMAD.WIDE.U32 R14, R25, R16, RZ ;  /* 0x00000010190e7225 */ /* 0x000fc800078e00ff */
[----:B------:R-:W-:Y:S01]  /*08a0*/  IMAD.X R23, RZ, RZ, R23, P1 ;  /* 0x000000ffff177224 */ /* 0x000fe200008e0617 */
[----:B------:R-:W-:Y:S01]  /*08b0*/  IADD3 R27, P1, PT, -R14, R19, RZ ;  /* 0x000000130e1b7210 */ /* 0x000fe20007f3e1ff */
[----:B------:R-:W-:-:S03]  /*08c0*/  IMAD R15, R25, R17, R15 ;  /* 0x00000011190f7224 */ /* 0x000fc600078e020f */
[-C--:B------:R-:W-:Y:S01]  /*08d0*/  ISETP.GE.U32.AND P0, PT, R27, R16.reuse, PT ;  /* 0x000000101b00720c */ /* 0x080fe20003f06070 */
[----:B------:R-:W-:-:S05]  /*08e0*/  IMAD R14, R23, R16, R15 ;  /* 0x00000010170e7224 */ /* 0x000fca00078e020f */
[----:B------:R-:W-:Y:S02]  /*08f0*/  IADD3.X R21, PT, PT, ~R14, R21, RZ, P1, !PT ;  /* 0x000000150e157210 */ /* 0x000fe40000ffe5ff */
[----:B------:R-:W-:Y:S02]  /*0900*/  IADD3 R15, P1, PT, R27, -R16, RZ ;  /* 0x800000101b0f7210 */ /* 0x000fe40007f3e0ff */
[----:B------:R-:W-:-:S03]  /*0910*/  ISETP.GE.U32.AND.EX P0, PT, R21, R17, PT, P0 ;  /* 0x000000111500720c */ /* 0x000fc60003f06100 */
[----:B------:R-:W-:Y:S01]  /*0920*/  IMAD.X R19, R21, 0x1, ~R17, P1 ;  /* 0x0000000115137824 */ /* 0x000fe200008e0e11 */
[----:B------:R-:W-:Y:S02]  /*0930*/  IADD3 R14, P1, PT, R25, 0x1, RZ ;  /* 0x00000001190e7810 */ /* 0x000fe40007f3e0ff */
[----:B------:R-:W-:Y:S02]  /*0940*/  SEL R15, R15, R27, P0 ;  /* 0x0000001b0f0f7207 */ /* 0x000fe40000000000 */
[----:B------:R-:W-:Y:S02]  /*0950*/  IADD3.X R18, PT, PT, RZ, R23, RZ, P1, !PT ;  /* 0x00000017ff127210 */ /* 0x000fe40000ffe4ff */
[----:B------:R-:W-:Y:S02]  /*0960*/  SEL R25, R14, R25, P0 ;  /* 0x000000190e197207 */ /* 0x000fe40000000000 */
[----:B------:R-:W-:Y:S02]  /*0970*/  SEL R19, R19, R21, P0 ;  /* 0x0000001513137207 */ /* 0x000fe40000000000 */
[----:B------:R-:W-:-:S02]  /*0980*/  ISETP.GE.U32.AND P1, PT, R15, R16, PT ;  /* 0x000000100f00720c */ /* 0x000fc40003f26070 */
[----:B------:R-:W-:Y:S02]  /*0990*/  SEL R14, R18, R23, P0 ;  /* 0x00000017120e7207 */ /* 0x000fe40000000000 */
[----:B------:R-:W-:Y:S02]  /*09a0*/  IADD3 R16, P2, PT, R25, 0x1, RZ ;  /* 0x0000000119107810 */ /* 0x000fe40007f5e0ff */
[----:B------:R-:W-:Y:S02]  /*09b0*/  ISETP.GE.U32.AND.EX P0, PT, R19, R17, PT, P1 ;  /* 0x000000111300720c */ /* 0x000fe40003f06110 */
[----:B------:R-:W-:Y:S01]  /*09c0*/  LOP3.LUT R18, R11, R13, RZ, 0x3c, !PT ;  /* 0x0000000d0b127212 */ /* 0x000fe200078e3cff */
[----:B------:R-:W-:Y:S01]  /*09d0*/  IMAD.X R17, RZ, RZ, R14, P2 ;  /* 0x000000ffff117224 */ /* 0x000fe200010e060e */
[----:B------:R-:W-:Y:S02]  /*09e0*/  SEL R16, R16, R25, P0 ;  /* 0x0000001910107207 */ /* 0x000fe40000000000 */
[----:B------:R-:W-:-:S02]  /*09f0*/  ISETP.GE.AND P1, PT, R18, RZ, PT ;  /* 0x000000ff1200720c */ /* 0x000fc40003f26270 */
[----:B------:R-:W-:Y:S02]  /*0a00*/  SEL R17, R17, R14, P0 ;  /* 0x0000000e11117207 */ /* 0x000fe40000000000 */
[-C--:B------:R-:W-:Y:S02]  /*0a10*/  IADD3 R15, P2, PT, RZ, -R16.reuse, RZ ;  /* 0x80000010ff0f7210 */ /* 0x080fe40007f5e0ff */
[----:B------:R-:W-:Y:S02]  /*0a20*/  ISETP.NE.U32.AND P0, PT, R12, RZ, PT ;  /* 0x000000ff0c00720c */ /* 0x000fe40003f05070 */
[-C--:B------:R-:W-:Y:S02]  /*0a30*/  IADD3.X R14, PT, PT, RZ, ~R17.reuse, RZ, P2, !PT ;  /* 0x80000011ff0e7210 */ /* 0x080fe400017fe4ff */
[----:B------:R-:W-:Y:S01]  /*0a40*/  SEL R16, R15, R16, !P1 ;  /* 0x000000100f107207 */ /* 0x000fe20004800000 */
[----:B------:R-:W-:Y:S01]  /*0a50*/  HFMA2 R15, -RZ, RZ, 0, 0 ;  /* 0x00000000ff0f7431 */ /* 0x000fe200000001ff */
[----:B------:R-:W-:Y:S01]  /*0a60*/  SEL R17, R14, R17, !P1 ;  /* 0x000000110e117207 */ /* 0x000fe20004800000 */
[----:B------:R-:W-:Y:S01]  /*0a70*/  IMAD.MOV.U32 R14, RZ, RZ, R10 ;  /* 0x000000ffff0e7224 */ /* 0x000fe200078e000a */
[----:B------:R-:W-:-:S04]  /*0a80*/  ISETP.NE.AND.EX P0, PT, R11, RZ, PT, P0 ;  /* 0x000000ff0b00720c */ /* 0x000fc80003f05300 */
[----:B------:R-:W-:Y:S02]  /*0a90*/  SEL R16, R16, 0xffffffff, P0 ;  /* 0xffffffff10107807 */ /* 0x000fe40000000000 */
[----:B------:R-:W-:Y:S01]  /*0aa0*/  SEL R17, R17, 0xffffffff, P0 ;  /* 0xffffffff11117807 */ /* 0x000fe20000000000 */
[----:B------:R-:W-:Y:S06]  /*0ab0*/  RET.REL.NODEC R14 `(_Z21fp_inv_arrays_barrettPKjPji) ;  /* 0xfffffff40e507950 */ /* 0x000fec0003c3ffff */
.L_x_17:
        /* <DEDUP_REMOVED lines=12> */
.L_x_27:


//--------------------- .text._Z21fp_pow_arrays_barrettPKjS0_Pji --------------------------
	.section	.text._Z21fp_pow_arrays_barrettPKjS0_Pji,"ax",@progbits
	.align	128
        .global         _Z21fp_pow_arrays_barrettPKjS0_Pji
        .type           _Z21fp_pow_arrays_barrettPKjS0_Pji,@function
        .size           _Z21fp_pow_arrays_barrettPKjS0_Pji,(.L_x_31 - _Z21fp_pow_arrays_barrettPKjS0_Pji)
        .other          _Z21fp_pow_arrays_barrettPKjS0_Pji,@"STO_CUDA_ENTRY STV_DEFAULT"
_Z21fp_pow_arrays_barrettPKjS0_Pji:
.text._Z21fp_pow_arrays_barrettPKjS0_Pji:
        /* <DEDUP_REMOVED lines=9> */
[----:B------:R-:W1:Y:S07]  /*0090*/  LDCU.64 UR4, c[0x0][0x358] ;  /* 0x00006b00ff0477ac */ /* 0x000e6e0008000a00 */
[----:B------:R-:W2:Y:S08]  /*00a0*/  LDC.64 R2, c[0x0][0x380] ;  /* 0x0000e000ff027b82 */ /* 0x000eb00000000a00 */
[----:B------:R-:W3:Y:S01]  /*00b0*/  LDC R6, c[0x3][RZ] ;  /* 0x00c00000ff067b82 */ /* 0x000ee20000000800 */
[----:B0-----:R-:W-:-:S06]  /*00c0*/  IMAD.WIDE R4, R0, 0x4, R4 ;  /* 0x0000000400047825 */ /* 0x001fcc00078e0204 */
[----:B-1----:R-:W4:Y:S01]  /*00d0*/  LDG.E R4, desc[UR4][R4.64] ;  /* 0x0000000404047981 */ /* 0x002f22000c1e1900 */
[----:B--2---:R-:W-:-:S05]  /*00e0*/  IMAD.WIDE R2, R0, 0x4, R2 ;  /* 0x0000000400027825 */ /* 0x004fca00078e0202 */
[----:B------:R-:W3:Y:S01]  /*00f0*/  LDG.E R7, desc[UR4][R2.64] ;  /* 0x0000000402077981 */ /* 0x000ee2000c1e1900 */
[----:B------:R-:W-:Y:S01]  /*0100*/  BSSY.RECONVERGENT B0, `(.L_x_18) ;  /* 0x000003e000007945 */ /* 0x000fe20003800200 */
[----:B----4-:R-:W-:Y:S01]  /*0110*/  ISETP.NE.AND P2, PT, R4, RZ, PT ;  /* 0x000000ff0400720c */ /* 0x010fe20003f45270 */
[C---:B---3--:R-:W-:Y:S01]  /*0120*/  IMAD.IADD R8, R7.reuse, 0x1, -R6 ;  /* 0x0000000107087824 */ /* 0x048fe200078e0a06 */
[----:B------:R-:W-:-:S04]  /*0130*/  ISETP.GE.U32.AND P0, PT, R7, R6, PT ;  /* 0x000000060700720c */ /* 0x000fc80003f06070 */
[----:B------:R-:W-:-:S04]  /*0140*/  ISETP.GE.U32.AND P1, PT, R8, R6, PT ;  /* 0x000000060800720c */ /* 0x000fc80003f26070 */
[----:B------:R-:W-:Y:S01]  /*0150*/  SEL R9, R6, RZ, P1 ;  /* 0x000000ff06097207 */ /* 0x000fe20000800000 */
[----:B------:R-:W-:-:S04]  /*0160*/  IMAD.MOV.U32 R6, RZ, RZ, 0x1 ;  /* 0x00000001ff067424 */ /* 0x000fc800078e00ff */
[----:B------:R-:W-:Y:S01]  /*0170*/  @P0 IMAD.IADD R7, R8, 0x1, -R9 ;  /* 0x0000000108070824 */ /* 0x000fe200078e0a09 */
[----:B------:R-:W-:Y:S06]  /*0180*/  @!P2 BRA `(.L_x_19) ;  /* 0x0000000000d4a947 */ /* 0x000fec0003800000 */
[----:B------:R-:W0:Y:S01]  /*0190*/  LDC.64 R2, c[0x3][RZ] ;  /* 0x00c00000ff027b82 */ /* 0x000e220000000a00 */
[----:B------:R-:W-:Y:S02]  /*01a0*/  IMAD.MOV.U32 R10, RZ, RZ, R4 ;  /* 0x000000ffff0a7224 */ /* 0x000fe400078e0004 */
[----:B------:R-:W-:-:S07]  /*01b0*/  IMAD.MOV.U32 R6, RZ, RZ, 0x1 ;  /* 0x00000001ff067424 */ /* 0x000fce00078e00ff */
.L_x_22:
[----:B------:R-:W-:Y:S01]  /*01c0*/  IMAD.WIDE.U32 R4, R7, R7, RZ ;  /* 0x0000000707047225 */ /* 0x000fe200078e00ff */
[----:B------:R-:W-:Y:S01]  /*01d0*/  BSSY.RECONVERGENT B1, `(.L_x_20) ;  /* 0x000002e000017945 */ /* 0x000fe20003800200 */
[----:B------:R-:W-:-:S03]  /*01e0*/  ISETP.GT.U32.AND P2, PT, R10, 0x1, PT ;  /* 0x000000010a00780c */ /* 0x000fc60003f44070 */
        /* <DEDUP_REMOVED lines=10> */
[----:B------:R-:W-:Y:S02]  /*0290*/  LOP3.LUT R11, R10, 0x1, RZ, 0xc0, !PT ;  /* 0x000000010a0b7812 */ /* 0x000fe400078ec0ff */
[-C--:B------:R-:W-:Y:S01]  /*02a0*/  IADD3 R8, P0, PT, R4, -R2.reuse, RZ ;  /* 0x8000000204087210 */ /* 0x080fe20007f1e0ff */
[----:B------:R-:W-:Y:S01]  /*02b0*/  IMAD.IADD R9, R5, 0x1, R9 ;  /* 0x0000000105097824 */ /* 0x000fe200078e0209 */
[----:B------:R-:W-:Y:S02]  /*02c0*/  ISETP.NE.U32.AND P3, PT, R11, 0x1, PT ;  /* 0x000000010b00780c */ /* 0x000fe40003f65070 */
[-C--:B------:R-:W-:Y:S02]  /*02d0*/  ISETP.GE.U32.AND P1, PT, R8, R2.reuse, PT ;  /* 0x000000020800720c */ /* 0x080fe40003f26070 */
[----:B------:R-:W-:Y:S02]  /*02e0*/  IADD3.X R12, PT, PT, R9, -0x1, RZ, P0, !PT ;  /* 0xffffffff090c7810 */ /* 0x000fe400007fe4ff */
[----:B------:R-:W-:-:S02]  /*02f0*/  ISETP.GE.U32.AND P0, PT, R4, R2, PT ;  /* 0x000000020400720c */ /* 0x000fc40003f06070 */
[----:B------:R-:W-:Y:S02]  /*0300*/  ISETP.GE.U32.AND.EX P1, PT, R12, RZ, PT, P1 ;  /* 0x000000ff0c00720c */ /* 0x000fe40003f26110 */
[----:B------:R-:W-:Y:S02]  /*0310*/  ISETP.GE.U32.AND.EX P0, PT, R9, RZ, PT, P0 ;  /* 0x000000ff0900720c */ /* 0x000fe40003f06100 */
[----:B------:R-:W-:Y:S02]  /*0320*/  SEL R11, R2, RZ, P1 ;  /* 0x000000ff020b7207 */ /* 0x000fe40000800000 */
[----:B------:R-:W-:-:S03]  /*0330*/  SHF.R.U32.HI R10, RZ, 0x1, R10 ;  /* 0x00000001ff0a7819 */ /* 0x000fc6000001160a */
[----:B------:R-:W-:Y:S01]  /*0340*/  IMAD.IADD R11, R8, 0x1, -R11 ;  /* 0x00000001080b7824 */ /* 0x000fe200078e0a0b */
[----:B------:R-:W-:Y:S06]  /*0350*/  @P3 BRA `(.L_x_21) ;  /* 0x0000000000543947 */ /* 0x000fec0003800000 */
[----:B------:R-:W-:-:S05]  /*0360*/  IMAD.WIDE.U32 R6, R6, R7, RZ ;  /* 0x0000000706067225 */ /* 0x000fca00078e00ff */
        /* <DEDUP_REMOVED lines=19> */
[----:B------:R-:W-:-:S07]  /*04a0*/  SEL R6, R6, R7, !P1 ;  /* 0x0000000706067207 */ /* 0x000fce0004800000 */
.L_x_21:
[----:B------:R-:W-:Y:S05]  /*04b0*/  BSYNC.RECONVERGENT B1 ;  /* 0x0000000000017941 */ /* 0x000fea0003800200 */
.L_x_20:
[----:B------:R-:W-:Y:S01]  /*04c0*/  SEL R7, R4, R11, !P0 ;  /* 0x0000000b04077207 */ /* 0x000fe20004000000 */
[----:B------:R-:W-:Y:S06]  /*04d0*/  @P2 BRA `(.L_x_22) ;  /* 0xfffffffc00382947 */ /* 0x000fec000383ffff */
.L_x_19:
[----:B------:R-:W-:Y:S05]  /*04e0*/  BSYNC.RECONVERGENT B0 ;  /* 0x0000000000007941 */ /* 0x000fea0003800200 */
.L_x_18:
[----:B------:R-:W0:Y:S02]  /*04f0*/  LDC.64 R2, c[0x0][0x390] ;  /* 0x0000e400ff027b82 */ /* 0x000e240000000a00 */
[----:B0-----:R-:W-:-:S05]  /*0500*/  IMAD.WIDE R2, R0, 0x4, R2 ;  /* 0x0000000400027825 */ /* 0x001fca00078e0202 */
[----:B------:R-:W-:Y:S01]  /*0510*/  STG.E desc[UR4][R2.64], R6 ;  /* 0x0000000602007986 */ /* 0x000fe2000c101904 */
[----:B------:R-:W-:Y:S05]  /*0520*/  EXIT ;  /* 0x000000000000794d */ /* 0x000fea0003800000 */
.L_x_23:
        /* <DEDUP_REMOVED lines=13> */
.L_x_31:


//--------------------- .text._Z21fp_mul_arrays_barrettPKjS0_Pji --------------------------
	.section	.text._Z21fp_mul_arrays_barrettPKjS0_Pji,"ax",@progbits
	.align	128
        .global         _Z21fp_mul_arrays_barrettPKjS0_Pji
        .type           _Z21fp_mul_arrays_barrettPKjS0_Pji,@function
        .size           _Z21fp_mul_arrays_barrettPKjS0_Pji,(.L_x_32 - _Z21fp_mul_arrays_barrettPKjS0_Pji)
        .other          _Z21fp_mul_arrays_barrettPKjS0_Pji,@"STO_CUDA_ENTRY STV_DEFAULT"
_Z21fp_mul_arrays_barrettPKjS0_Pji:
.text._Z21fp_mul_arrays_barrettPKjS0_Pji:
        /* <DEDUP_REMOVED lines=11> */
[----:B------:R-:W3:Y:S01]  /*00b0*/  LDC.64 R2, c[0x3][RZ] ;  /* 0x00c00000ff027b82 */ /* 0x000ee20000000a00 */
[----:B0-----:R-:W-:-:S06]  /*00c0*/  IMAD.WIDE R4, R0, 0x4, R4 ;  /* 0x0000000400047825 */ /* 0x001fcc00078e0204 */
[----:B-1----:R-:W4:Y:S01]  /*00d0*/  LDG.E R4, desc[UR4][R4.64] ;  /* 0x0000000404047981 */ /* 0x002f22000c1e1900 */
[----:B--2---:R-:W-:-:S06]  /*00e0*/  IMAD.WIDE R6, R0, 0x4, R6 ;  /* 0x0000000400067825 */ /* 0x004fcc00078e0206 */
[----:B------:R-:W4:Y:S02]  /*00f0*/  LDG.E R7, desc[UR4][R6.64] ;  /* 0x0000000406077981 */ /* 0x000f24000c1e1900 */
[----:B----4-:R-:W-:Y:S02]  /*0100*/  IMAD.WIDE.U32 R8, R7, R4, RZ ;  /* 0x0000000407087225 */ /* 0x010fe400078e00ff */
[----:B------:R-:W0:Y:S03]  /*0110*/  LDC.64 R4, c[0x0][0x390] ;  /* 0x0000e400ff047b82 */ /* 0x000e260000000a00 */
[--C-:B------:R-:W-:Y:S02]  /*0120*/  SHF.R.U32.HI R12, RZ, 0x1f, R9.reuse ;  /* 0x0000001fff0c7819 */ /* 0x100fe40000011609 */
[----:B------:R-:W-:-:S03]  /*0130*/  SHF.R.U64 R10, R8, 0x1f, R9 ;  /* 0x0000001f080a7819 */ /* 0x000fc60000001209 */
[-C--:B---3--:R-:W-:Y:S02]  /*0140*/  IMAD R13, R12, R3.reuse, RZ ;  /* 0x000000030c0d7224 */ /* 0x088fe400078e02ff */
        /* <DEDUP_REMOVED lines=15> */
[----:B------:R-:W-:Y:S02]  /*0240*/  IMAD.IADD R9, R3, 0x1, -R9 ;  /* 0x0000000103097824 */ /* 0x000fe400078e0a09 */
[----:B0-----:R-:W-:-:S03]  /*0250*/  IMAD.WIDE R2, R0, 0x4, R4 ;  /* 0x0000000400027825 */ /* 0x001fc600078e0204 */
[----:B------:R-:W-:-:S05]  /*0260*/  SEL R9, R8, R9, !P0 ;  /* 0x0000000908097207 */ /* 0x000fca0004000000 */
[----:B------:R-:W-:Y:S01]  /*0270*/  STG.E desc[UR4][R2.64], R9 ;  /* 0x0000000902007986 */ /* 0x000fe2000c101904 */
[----:B------:R-:W-:Y:S05]  /*0280*/  EXIT ;  /* 0x000000000000794d */ /* 0x000fea0003800000 */
.L_x_24:
        /* <DEDUP_REMOVED lines=15> */
.L_x_32:


//--------------------- .text._Z21fp_sub_arrays_barrettPKjS0_Pji --------------------------
	.section	.text._Z21fp_sub_arrays_barrettPKjS0_Pji,"ax",@progbits
	.align	128
        .global         _Z21fp_sub_arrays_barrettPKjS0_Pji
        .type           _Z21fp_sub_arrays_barrettPKjS0_Pji,@function
        .size           _Z21fp_sub_arrays_barrettPKjS0_Pji,(.L_x_33 - _Z21fp_sub_arrays_barrettPKjS0_Pji)
        .other          _Z21fp_sub_arrays_barrettPKjS0_Pji,@"STO_CUDA_ENTRY STV_DEFAULT"
_Z21fp_sub_arrays_barrettPKjS0_Pji:
.text._Z21fp_sub_arrays_barrettPKjS0_Pji:
        /* <DEDUP_REMOVED lines=12> */
[----:B0-----:R-:W-:-:S07]  /*00c0*/  IMAD.WIDE R2, R9, 0x4, R2 ;  /* 0x0000000409027825 */ /* 0x001fce00078e0202 */
[----:B------:R-:W0:Y:S01]  /*00d0*/  LDC.64 R6, c[0x0][0x390] ;  /* 0x0000e400ff067b82 */ /* 0x000e220000000a00 */
[----:B-1----:R-:W4:Y:S01]  /*00e0*/  LDG.E R2, desc[UR4][R2.64] ;  /* 0x0000000402027981 */ /* 0x002f22000c1e1900 */
[----:B--2---:R-:W-:-:S06]  /*00f0*/  IMAD.WIDE R4, R9, 0x4, R4 ;  /* 0x0000000409047825 */ /* 0x004fcc00078e0204 */
[----:B------:R-:W4:Y:S01]  /*0100*/  LDG.E R5, desc[UR4][R4.64] ;  /* 0x0000000404057981 */ /* 0x000f22000c1e1900 */
[----:B0-----:R-:W-:Y:S01]  /*0110*/  IMAD.WIDE R6, R9, 0x4, R6 ;  /* 0x0000000409067825 */ /* 0x001fe200078e0206 */
[----:B----4-:R-:W-:-:S04]  /*0120*/  ISETP.GE.U32.AND P0, PT, R2, R5, PT ;  /* 0x000000050200720c */ /* 0x010fc80003f06070 */
[----:B---3--:R-:W-:-:S04]  /*0130*/  SEL R0, R0, RZ, !P0 ;  /* 0x000000ff00007207 */ /* 0x008fc80004000000 */
[----:B------:R-:W-:-:S05]  /*0140*/  IADD3 R9, PT, PT, R0, R2, -R5 ;  /* 0x0000000200097210 */ /* 0x000fca0007ffe805 */
[----:B------:R-:W-:Y:S01]  /*0150*/  STG.E desc[UR4][R6.64], R9 ;  /* 0x0000000906007986 */ /* 0x000fe2000c101904 */
[----:B------:R-:W-:Y:S05]  /*0160*/  EXIT ;  /* 0x000000000000794d */ /* 0x000fea0003800000 */
.L_x_25:
        /* <DEDUP_REMOVED lines=9> */
.L_x_33:


//--------------------- .text._Z21fp_add_arrays_barrettPKjS0_Pji --------------------------
	.section	.text._Z21fp_add_arrays_barrettPKjS0_Pji,"ax",@progbits
	.align	128
        .global         _Z21fp_add_arrays_barrettPKjS0_Pji
        .type           _Z21fp_add_arrays_barrettPKjS0_Pji,@function
        .size           _Z21fp_add_arrays_barrettPKjS0_Pji,(.L_x_34 - _Z21fp_add_arrays_barrettPKjS0_Pji)
        .other          _Z21fp_add_arrays_barrettPKjS0_Pji,@"STO_CUDA_ENTRY STV_DEFAULT"
_Z21fp_add_arrays_barrettPKjS0_Pji:
.text._Z21fp_add_arrays_barrettPKjS0_Pji:
        /* <DEDUP_REMOVED lines=18> */
[----:B----4-:R-:W-:-:S05]  /*0120*/  IADD3 R11, P0, PT, R2, R5, RZ ;  /* 0x00000005020b7210 */ /* 0x010fca0007f1e0ff */
[----:B------:R-:W-:Y:S01]  /*0130*/  IMAD.X R0, RZ, RZ, RZ, P0 ;  /* 0x000000ffff007224 */ /* 0x000fe200000e06ff */
[----:B---3--:R-:W-:-:S04]  /*0140*/  ISETP.GE.U32.AND P0, PT, R11, R8, PT ;  /* 0x000000080b00720c */ /* 0x008fc80003f06070 */
[----:B------:R-:W-:-:S04]  /*0150*/  ISETP.GE.U32.AND.EX P0, PT, R0, RZ, PT, P0 ;  /* 0x000000ff0000720c */ /* 0x000fc80003f06100 */
[----:B------:R-:W-:-:S04]  /*0160*/  SEL R0, R8, RZ, P0 ;  /* 0x000000ff08007207 */ /* 0x000fc80000000000 */
[----:B------:R-:W-:-:S05]  /*0170*/  IADD3 R9, PT, PT, -R0, R11, RZ ;  /* 0x0000000b00097210 */ /* 0x000fca0007ffe1ff */
[----:B------:R-:W-:Y:S01]  /*0180*/  STG.E desc[UR4][R6.64], R9 ;  /* 0x0000000906007986 */ /* 0x000fe2000c101904 */
[----:B------:R-:W-:Y:S05]  /*0190*/  EXIT ;  /* 0x000000000000794d */ /* 0x000fea0003800000 */
.L_x_26:
        /* <DEDUP_REMOVED lines=14> */
.L_x_34:


//--------------------- .nv.shared.reserved.0     --------------------------
	.section	.nv.shared.reserved.0,"aw",@nobits
	.weak		__nv_reservedSMEM_offset_0_alias
	.size		__nv_reservedSMEM_offset_0_alias, 0, 64
	.other		__nv_reservedSMEM_offset_0_alias,@"STO_CUDA_RESERVED_SHARED STV_DEFAULT"
__nv_reservedSMEM_offset_0_alias:
	.zero		0
	.zero		64


//--------------------- .nv.constant0._Z21fp_matrix_mul_barrettPKjS0_Pjiii --------------------------
	.section	.nv.constant0._Z21fp_matrix_mul_barrettPKjS0_Pjiii,"a",@progbits
	.sectionflags	@""
	.align	4
.nv.constant0._Z21fp_matrix_mul_barrettPKjS0_Pjiii:
	.zero		932


//--------------------- .nv.constant0._Z20fp_poly_eval_barrettPKjiS0_Pji --------------------------
	.section	.nv.constant0._Z20fp_poly_eval_barrettPKjiS0_Pji,"a",@progbits
	.sectionflags	@""
	.align	4
.nv.constant0._Z20fp_poly_eval_barrettPKjiS0_Pji:
	.zero		932


//--------------------- .nv.constant0._Z21fp_inv_arrays_barrettPKjPji --------------------------
	.section	.nv.constant0._Z21fp_inv_arrays_barrettPKjPji,"a",@progbits
	.sectionflags	@""
	.align	4
.nv.constant0._Z21fp_inv_arrays_barrettPKjPji:
	.zero		916


//--------------------- .nv.constant0._Z21fp_pow_arrays_barrettPKjS0_Pji --------------------------
	.section	.nv.constant0._Z21fp_pow_arrays_barrettPKjS0_Pji,"a",@progbits
	.sectionflags	@""
	.align	4
.nv.constant0._Z21fp_pow_arrays_barrettPKjS0_Pji:
	.zero		924


//--------------------- .nv.constant0._Z21fp_mul_arrays_barrettPKjS0_Pji --------------------------
	.section	.nv.constant0._Z21fp_mul_arrays_barrettPKjS0_Pji,"a",@progbits
	.sectionflags	@""
	.align	4
.nv.constant0._Z21fp_mul_arrays_barrettPKjS0_Pji:
	.zero		924


//--------------------- .nv.constant0._Z21fp_sub_arrays_barrettPKjS0_Pji --------------------------
	.section	.nv.constant0._Z21fp_sub_arrays_barrettPKjS0_Pji,"a",@progbits
	.sectionflags	@""
	.align	4
.nv.constant0._Z21fp_sub_arrays_barrettPKjS0_Pji:
	.zero		924


//--------------------- .nv.constant0._Z21fp_add_arrays_barrettPKjS0_Pji --------------------------
	.section	.nv.constant0._Z21fp_add_arrays_barrettPKjS0_Pji,"a",@progbits
	.sectionflags	@""
	.align	4
.nv.constant0._Z21fp_add_arrays_barrettPKjS0_Pji:
	.zero		924


//--------------------- SYMBOLS --------------------------

	.type		.nv.reservedSmem.offset0,@object
	.size		.nv.reservedSmem.offset0,0x4
